//
// Generated by NVIDIA NVVM Compiler
//
// Compiler Build ID: CL-36424714
// Cuda compilation tools, release 13.0, V13.0.88
// Based on NVVM 20.0.0
//

.version 9.0
.target sm_100
.address_size 64

	// .globl	_Z9cn_PnPolyPiP6float2i
.const .align 8 .b8 d_Vertices[4800];

.visible .entry _Z9cn_PnPolyPiP6float2i(
	.param .u64 .ptr .align 1 _Z9cn_PnPolyPiP6float2i_param_0,
	.param .u64 .ptr .align 1 _Z9cn_PnPolyPiP6float2i_param_1,
	.param .u32 _Z9cn_PnPolyPiP6float2i_param_2
)
{
	.reg .pred 	%p<23>;
	.reg .b32 	%r<28>;
	.reg .b32 	%f<42>;
	.reg .b64 	%rd<15>;

	ld.param.u64 	%rd2, [_Z9cn_PnPolyPiP6float2i_param_0];
	ld.param.u64 	%rd3, [_Z9cn_PnPolyPiP6float2i_param_1];
	ld.param.u32 	%r15, [_Z9cn_PnPolyPiP6float2i_param_2];
	mov.u32 	%r16, %ctaid.x;
	shl.b32 	%r17, %r16, 8;
	mov.u32 	%r18, %tid.x;
	add.s32 	%r1, %r17, %r18;
	setp.ge.s32 	%p1, %r1, %r15;
	@%p1 bra 	$L__BB0_16;
	cvta.to.global.u64 	%rd4, %rd3;
	mul.wide.s32 	%rd5, %r1, 8;
	add.s64 	%rd6, %rd4, %rd5;
	ld.global.v2.f32 	{%f1, %f2}, [%rd6];
	mov.b32 	%r22, 599;
	mov.b32 	%r21, 0;
	ld.const.f32 	%f41, [d_Vertices+4796];
	mov.u64 	%rd8, d_Vertices;
	mov.u32 	%r25, %r21;
$L__BB0_2:
	mov.u32 	%r2, %r21;
	mul.wide.u32 	%rd7, %r2, 8;
	add.s64 	%rd1, %rd8, %rd7;
	ld.const.f32 	%f5, [%rd1+4];
	setp.gt.f32 	%p2, %f5, %f2;
	setp.leu.f32 	%p3, %f41, %f2;
	xor.pred  	%p4, %p2, %p3;
	@%p4 bra 	$L__BB0_5;
	mul.wide.u32 	%rd9, %r22, 8;
	add.s64 	%rd11, %rd8, %rd9;
	ld.const.f32 	%f9, [%rd11];
	ld.const.f32 	%f10, [%rd1];
	sub.f32 	%f11, %f9, %f10;
	sub.f32 	%f12, %f2, %f5;
	mul.f32 	%f13, %f12, %f11;
	sub.f32 	%f14, %f41, %f5;
	div.rn.f32 	%f15, %f13, %f14;
	add.f32 	%f16, %f10, %f15;
	setp.geu.f32 	%p5, %f1, %f16;
	@%p5 bra 	$L__BB0_5;
	setp.eq.s32 	%p6, %r25, 0;
	selp.u32 	%r25, 1, 0, %p6;
$L__BB0_5:
	ld.const.f32 	%f6, [%rd1+12];
	setp.gt.f32 	%p7, %f6, %f2;
	setp.leu.f32 	%p8, %f5, %f2;
	xor.pred  	%p9, %p7, %p8;
	@%p9 bra 	$L__BB0_8;
	ld.const.f32 	%f17, [%rd1];
	ld.const.f32 	%f18, [%rd1+8];
	sub.f32 	%f19, %f17, %f18;
	sub.f32 	%f20, %f2, %f6;
	mul.f32 	%f21, %f20, %f19;
	sub.f32 	%f22, %f5, %f6;
	div.rn.f32 	%f23, %f21, %f22;
	add.f32 	%f24, %f18, %f23;
	setp.geu.f32 	%p10, %f1, %f24;
	@%p10 bra 	$L__BB0_8;
	setp.eq.s32 	%p11, %r25, 0;
	selp.u32 	%r25, 1, 0, %p11;
$L__BB0_8:
	ld.const.f32 	%f7, [%rd1+20];
	setp.gt.f32 	%p12, %f7, %f2;
	setp.leu.f32 	%p13, %f6, %f2;
	xor.pred  	%p14, %p12, %p13;
	@%p14 bra 	$L__BB0_11;
	ld.const.f32 	%f25, [%rd1+8];
	ld.const.f32 	%f26, [%rd1+16];
	sub.f32 	%f27, %f25, %f26;
	sub.f32 	%f28, %f2, %f7;
	mul.f32 	%f29, %f28, %f27;
	sub.f32 	%f30, %f6, %f7;
	div.rn.f32 	%f31, %f29, %f30;
	add.f32 	%f32, %f26, %f31;
	setp.geu.f32 	%p15, %f1, %f32;
	@%p15 bra 	$L__BB0_11;
	setp.eq.s32 	%p16, %r25, 0;
	selp.u32 	%r25, 1, 0, %p16;
$L__BB0_11:
	ld.const.f32 	%f41, [%rd1+28];
	setp.gt.f32 	%p17, %f41, %f2;
	setp.leu.f32 	%p18, %f7, %f2;
	xor.pred  	%p19, %p17, %p18;
	@%p19 bra 	$L__BB0_14;
	ld.const.f32 	%f33, [%rd1+16];
	ld.const.f32 	%f34, [%rd1+24];
	sub.f32 	%f35, %f33, %f34;
	sub.f32 	%f36, %f2, %f41;
	mul.f32 	%f37, %f36, %f35;
	sub.f32 	%f38, %f7, %f41;
	div.rn.f32 	%f39, %f37, %f38;
	add.f32 	%f40, %f34, %f39;
	setp.geu.f32 	%p20, %f1, %f40;
	@%p20 bra 	$L__BB0_14;
	setp.eq.s32 	%p21, %r25, 0;
	selp.u32 	%r25, 1, 0, %p21;
$L__BB0_14:
	add.s32 	%r21, %r2, 4;
	setp.ne.s32 	%p22, %r21, 600;
	add.s32 	%r22, %r2, 3;
	@%p22 bra 	$L__BB0_2;
	cvta.to.global.u64 	%rd12, %rd2;
	mul.wide.s32 	%rd13, %r1, 4;
	add.s64 	%rd14, %rd12, %rd13;
	st.global.u32 	[%rd14], %r25;
$L__BB0_16:
	ret;

}
	// .globl	_Z15cn_PnPoly_naivePiP6float2i
.visible .entry _Z15cn_PnPoly_naivePiP6float2i(
	.param .u64 .ptr .align 1 _Z15cn_PnPoly_naivePiP6float2i_param_0,
	.param .u64 .ptr .align 1 _Z15cn_PnPoly_naivePiP6float2i_param_1,
	.param .u32 _Z15cn_PnPoly_naivePiP6float2i_param_2
)
{
	.reg .pred 	%p<23>;
	.reg .b32 	%r<28>;
	.reg .b32 	%f<42>;
	.reg .b64 	%rd<15>;

	ld.param.u64 	%rd2, [_Z15cn_PnPoly_naivePiP6float2i_param_0];
	ld.param.u64 	%rd3, [_Z15cn_PnPoly_naivePiP6float2i_param_1];
	ld.param.u32 	%r15, [_Z15cn_PnPoly_naivePiP6float2i_param_2];
	mov.u32 	%r16, %ctaid.x;
	mov.u32 	%r17, %ntid.x;
	mov.u32 	%r18, %tid.x;
	mad.lo.s32 	%r1, %r16, %r17, %r18;
	setp.ge.s32 	%p1, %r1, %r15;
	@%p1 bra 	$L__BB1_16;
	cvta.to.global.u64 	%rd4, %rd3;
	mul.wide.s32 	%rd5, %r1, 8;
	add.s64 	%rd6, %rd4, %rd5;
	ld.global.v2.f32 	{%f1, %f2}, [%rd6];
	mov.b32 	%r22, 599;
	mov.b32 	%r21, 0;
	ld.const.f32 	%f41, [d_Vertices+4796];
	mov.u64 	%rd8, d_Vertices;
	mov.u32 	%r25, %r21;
$L__BB1_2:
	mov.u32 	%r2, %r21;
	mul.wide.u32 	%rd7, %r2, 8;
	add.s64 	%rd1, %rd8, %rd7;
	ld.const.f32 	%f5, [%rd1+4];
	setp.gt.f32 	%p2, %f5, %f2;
	setp.leu.f32 	%p3, %f41, %f2;
	xor.pred  	%p4, %p2, %p3;
	@%p4 bra 	$L__BB1_5;
	mul.wide.u32 	%rd9, %r22, 8;
	add.s64 	%rd11, %rd8, %rd9;
	ld.const.f32 	%f9, [%rd11];
	ld.const.f32 	%f10, [%rd1];
	sub.f32 	%f11, %f9, %f10;
	sub.f32 	%f12, %f2, %f5;
	mul.f32 	%f13, %f12, %f11;
	sub.f32 	%f14, %f41, %f5;
	div.rn.f32 	%f15, %f13, %f14;
	add.f32 	%f16, %f10, %f15;
	setp.geu.f32 	%p5, %f1, %f16;
	@%p5 bra 	$L__BB1_5;
	setp.eq.s32 	%p6, %r25, 0;
	selp.u32 	%r25, 1, 0, %p6;
$L__BB1_5:
	ld.const.f32 	%f6, [%rd1+12];
	setp.gt.f32 	%p7, %f6, %f2;
	setp.leu.f32 	%p8, %f5, %f2;
	xor.pred  	%p9, %p7, %p8;
	@%p9 bra 	$L__BB1_8;
	ld.const.f32 	%f17, [%rd1];
	ld.const.f32 	%f18, [%rd1+8];
	sub.f32 	%f19, %f17, %f18;
	sub.f32 	%f20, %f2, %f6;
	mul.f32 	%f21, %f20, %f19;
	sub.f32 	%f22, %f5, %f6;
	div.rn.f32 	%f23, %f21, %f22;
	add.f32 	%f24, %f18, %f23;
	setp.geu.f32 	%p10, %f1, %f24;
	@%p10 bra 	$L__BB1_8;
	setp.eq.s32 	%p11, %r25, 0;
	selp.u32 	%r25, 1, 0, %p11;
$L__BB1_8:
	ld.const.f32 	%f7, [%rd1+20];
	setp.gt.f32 	%p12, %f7, %f2;
	setp.leu.f32 	%p13, %f6, %f2;
	xor.pred  	%p14, %p12, %p13;
	@%p14 bra 	$L__BB1_11;
	ld.const.f32 	%f25, [%rd1+8];
	ld.const.f32 	%f26, [%rd1+16];
	sub.f32 	%f27, %f25, %f26;
	sub.f32 	%f28, %f2, %f7;
	mul.f32 	%f29, %f28, %f27;
	sub.f32 	%f30, %f6, %f7;
	div.rn.f32 	%f31, %f29, %f30;
	add.f32 	%f32, %f26, %f31;
	setp.geu.f32 	%p15, %f1, %f32;
	@%p15 bra 	$L__BB1_11;
	setp.eq.s32 	%p16, %r25, 0;
	selp.u32 	%r25, 1, 0, %p16;
$L__BB1_11:
	ld.const.f32 	%f41, [%rd1+28];
	setp.gt.f32 	%p17, %f41, %f2;
	setp.leu.f32 	%p18, %f7, %f2;
	xor.pred  	%p19, %p17, %p18;
	@%p19 bra 	$L__BB1_14;
	ld.const.f32 	%f33, [%rd1+16];
	ld.const.f32 	%f34, [%rd1+24];
	sub.f32 	%f35, %f33, %f34;
	sub.f32 	%f36, %f2, %f41;
	mul.f32 	%f37, %f36, %f35;
	sub.f32 	%f38, %f7, %f41;
	div.rn.f32 	%f39, %f37, %f38;
	add.f32 	%f40, %f34, %f39;
	setp.geu.f32 	%p20, %f1, %f40;
	@%p20 bra 	$L__BB1_14;
	setp.eq.s32 	%p21, %r25, 0;
	selp.u32 	%r25, 1, 0, %p21;
$L__BB1_14:
	add.s32 	%r21, %r2, 4;
	setp.ne.s32 	%p22, %r21, 600;
	add.s32 	%r22, %r2, 3;
	@%p22 bra 	$L__BB1_2;
	cvta.to.global.u64 	%rd12, %rd2;
	mul.wide.s32 	%rd13, %r1, 4;
	add.s64 	%rd14, %rd12, %rd13;
	st.global.u32 	[%rd14], %r25;
$L__BB1_16:
	ret;

}
	// .globl	_Z13pnpoly_cn_gpuPiP6float2i
.visible .entry _Z13pnpoly_cn_gpuPiP6float2i(
	.param .u64 .ptr .align 1 _Z13pnpoly_cn_gpuPiP6float2i_param_0,
	.param .u64 .ptr .align 1 _Z13pnpoly_cn_gpuPiP6float2i_param_1,
	.param .u32 _Z13pnpoly_cn_gpuPiP6float2i_param_2
)
{
	.reg .pred 	%p<23>;
	.reg .b32 	%r<28>;
	.reg .b32 	%f<42>;
	.reg .b64 	%rd<15>;

	ld.param.u64 	%rd2, [_Z13pnpoly_cn_gpuPiP6float2i_param_0];
	ld.param.u64 	%rd3, [_Z13pnpoly_cn_gpuPiP6float2i_param_1];
	ld.param.u32 	%r15, [_Z13pnpoly_cn_gpuPiP6float2i_param_2];
	mov.u32 	%r16, %ctaid.x;
	shl.b32 	%r17, %r16, 8;
	mov.u32 	%r18, %tid.x;
	add.s32 	%r1, %r17, %r18;
	setp.ge.s32 	%p1, %r1, %r15;
	@%p1 bra 	$L__BB2_16;
	cvta.to.global.u64 	%rd4, %rd3;
	mul.wide.s32 	%rd5, %r1, 8;
	add.s64 	%rd6, %rd4, %rd5;
	ld.global.v2.f32 	{%f1, %f2}, [%rd6];
	mov.b32 	%r22, 599;
	mov.b32 	%r21, 0;
	ld.const.f32 	%f41, [d_Vertices+4796];
	mov.u64 	%rd8, d_Vertices;
	mov.u32 	%r25, %r21;
$L__BB2_2:
	mov.u32 	%r2, %r21;
	mul.wide.u32 	%rd7, %r2, 8;
	add.s64 	%rd1, %rd8, %rd7;
	ld.const.f32 	%f5, [%rd1+4];
	setp.gt.f32 	%p2, %f5, %f2;
	setp.leu.f32 	%p3, %f41, %f2;
	xor.pred  	%p4, %p2, %p3;
	@%p4 bra 	$L__BB2_5;
	mul.wide.u32 	%rd9, %r22, 8;
	add.s64 	%rd11, %rd8, %rd9;
	ld.const.f32 	%f9, [%rd11];
	ld.const.f32 	%f10, [%rd1];
	sub.f32 	%f11, %f9, %f10;
	sub.f32 	%f12, %f2, %f5;
	mul.f32 	%f13, %f12, %f11;
	sub.f32 	%f14, %f41, %f5;
	div.rn.f32 	%f15, %f13, %f14;
	add.f32 	%f16, %f10, %f15;
	setp.geu.f32 	%p5, %f1, %f16;
	@%p5 bra 	$L__BB2_5;
	setp.eq.s32 	%p6, %r25, 0;
	selp.u32 	%r25, 1, 0, %p6;
$L__BB2_5:
	ld.const.f32 	%f6, [%rd1+12];
	setp.gt.f32 	%p7, %f6, %f2;
	setp.leu.f32 	%p8, %f5, %f2;
	xor.pred  	%p9, %p7, %p8;
	@%p9 bra 	$L__BB2_8;
	ld.const.f32 	%f17, [%rd1];
	ld.const.f32 	%f18, [%rd1+8];
	sub.f32 	%f19, %f17, %f18;
	sub.f32 	%f20, %f2, %f6;
	mul.f32 	%f21, %f20, %f19;
	sub.f32 	%f22, %f5, %f6;
	div.rn.f32 	%f23, %f21, %f22;
	add.f32 	%f24, %f18, %f23;
	setp.geu.f32 	%p10, %f1, %f24;
	@%p10 bra 	$L__BB2_8;
	setp.eq.s32 	%p11, %r25, 0;
	selp.u32 	%r25, 1, 0, %p11;
$L__BB2_8:
	ld.const.f32 	%f7, [%rd1+20];
	setp.gt.f32 	%p12, %f7, %f2;
	setp.leu.f32 	%p13, %f6, %f2;
	xor.pred  	%p14, %p12, %p13;
	@%p14 bra 	$L__BB2_11;
	ld.const.f32 	%f25, [%rd1+8];
	ld.const.f32 	%f26, [%rd1+16];
	sub.f32 	%f27, %f25, %f26;
	sub.f32 	%f28, %f2, %f7;
	mul.f32 	%f29, %f28, %f27;
	sub.f32 	%f30, %f6, %f7;
	div.rn.f32 	%f31, %f29, %f30;
	add.f32 	%f32, %f26, %f31;
	setp.geu.f32 	%p15, %f1, %f32;
	@%p15 bra 	$L__BB2_11;
	setp.eq.s32 	%p16, %r25, 0;
	selp.u32 	%r25, 1, 0, %p16;
$L__BB2_11:
	ld.const.f32 	%f41, [%rd1+28];
	setp.gt.f32 	%p17, %f41, %f2;
	setp.leu.f32 	%p18, %f7, %f2;
	xor.pred  	%p19, %p17, %p18;
	@%p19 bra 	$L__BB2_14;
	ld.const.f32 	%f33, [%rd1+16];
	ld.const.f32 	%f34, [%rd1+24];
	sub.f32 	%f35, %f33, %f34;
	sub.f32 	%f36, %f2, %f41;
	mul.f32 	%f37, %f36, %f35;
	sub.f32 	%f38, %f7, %f41;
	div.rn.f32 	%f39, %f37, %f38;
	add.f32 	%f40, %f34, %f39;
	setp.geu.f32 	%p20, %f1, %f40;
	@%p20 bra 	$L__BB2_14;
	setp.eq.s32 	%p21, %r25, 0;
	selp.u32 	%r25, 1, 0, %p21;
$L__BB2_14:
	add.s32 	%r21, %r2, 4;
	setp.ne.s32 	%p22, %r21, 600;
	add.s32 	%r22, %r2, 3;
	@%p22 bra 	$L__BB2_2;
	cvta.to.global.u64 	%rd12, %rd2;
	mul.wide.s32 	%rd13, %r1, 4;
	add.s64 	%rd14, %rd12, %rd13;
	st.global.u32 	[%rd14], %r25;
$L__BB2_16:
	ret;

}


// ===== COMPILED SASS (sm_100) =====

	.target	sm_100

	.elftype	@"ET_EXEC"


//--------------------- .note.nv.tkinfo           --------------------------
	.section	.note.nv.tkinfo,"",@"SHT_NOTE"
	.sectionflags	@"SHF_NOTE_NV_TKINFO"
	.tkinfo
        /*0018*/ 	.word	0x00000002
        /*0030*/ 	.string	""
        /*0030*/ 	.string	"ptxas"
        /*0030*/ 	.string	"Cuda compilation tools, release 13.0, V13.0.88"
        /*0030*/ 	.string	"Build cuda_13.0.r13.0/compiler.36424714_0"
        /*0030*/ 	.string	"-arch sm_100 -m 64 "



//--------------------- .note.nv.cuinfo           --------------------------
	.section	.note.nv.cuinfo,"",@"SHT_NOTE"
	.sectionflags	@"SHF_NOTE_NV_CUINFO"
        /*0018*/ 	.short	0x0002
        /*001a*/ 	.short	0x0064
        /*001c*/ 	.short	0x0082
	.zero		2


//--------------------- .nv.info                  --------------------------
	.section	.nv.info,"",@"SHT_CUDA_INFO"
	.align	4


	//----- nvinfo : EIATTR_REGCOUNT
	.align		4
        /*0000*/ 	.byte	0x04, 0x2f
        /*0002*/ 	.short	(.L_2 - .L_1)
	.align		4
.L_1:
        /*0004*/ 	.word	index@(_Z9cn_PnPolyPiP6float2i)
        /*0008*/ 	.word	0x00000016


	//----- nvinfo : EIATTR_FRAME_SIZE
	.align		4
.L_2:
        /*000c*/ 	.byte	0x04, 0x11
        /*000e*/ 	.short	(.L_4 - .L_3)
	.align		4
.L_3:
        /*0010*/ 	.word	index@($__internal_2_$__cuda_sm3x_div_rn_noftz_f32_slowpath)
        /*0014*/ 	.word	0x00000000


	//----- nvinfo : EIATTR_FRAME_SIZE
	.align		4
.L_4:
        /*0018*/ 	.byte	0x04, 0x11
        /*001a*/ 	.short	(.L_6 - .L_5)
	.align		4
.L_5:
        /*001c*/ 	.word	index@(_Z9cn_PnPolyPiP6float2i)
        /*0020*/ 	.word	0x00000000


	//----- nvinfo : EIATTR_REGCOUNT
	.align		4
.L_6:
        /*0024*/ 	.byte	0x04, 0x2f
        /*0026*/ 	.short	(.L_8 - .L_7)
	.align		4
.L_7:
        /*0028*/ 	.word	index@(_Z15cn_PnPoly_naivePiP6float2i)
        /*002c*/ 	.word	0x00000016


	//----- nvinfo : EIATTR_FRAME_SIZE
	.align		4
.L_8:
        /*0030*/ 	.byte	0x04, 0x11
        /*0032*/ 	.short	(.L_10 - .L_9)
	.align		4
.L_9:
        /*0034*/ 	.word	index@($__internal_1_$__cuda_sm3x_div_rn_noftz_f32_slowpath)
        /*0038*/ 	.word	0x00000000


	//----- nvinfo : EIATTR_FRAME_SIZE
	.align		4
.L_10:
        /*003c*/ 	.byte	0x04, 0x11
        /*003e*/ 	.short	(.L_12 - .L_11)
	.align		4
.L_11:
        /*0040*/ 	.word	index@(_Z15cn_PnPoly_naivePiP6float2i)
        /*0044*/ 	.word	0x00000000


	//----- nvinfo : EIATTR_REGCOUNT
	.align		4
.L_12:
        /*0048*/ 	.byte	0x04, 0x2f
        /*004a*/ 	.short	(.L_14 - .L_13)
	.align		4
.L_13:
        /*004c*/ 	.word	index@(_Z13pnpoly_cn_gpuPiP6float2i)
        /*0050*/ 	.word	0x00000016


	//----- nvinfo : EIATTR_FRAME_SIZE
	.align		4
.L_14:
        /*0054*/ 	.byte	0x04, 0x11
        /*0056*/ 	.short	(.L_16 - .L_15)
	.align		4
.L_15:
        /*0058*/ 	.word	index@($__internal_0_$__cuda_sm3x_div_rn_noftz_f32_slowpath)
        /*005c*/ 	.word	0x00000000


	//----- nvinfo : EIATTR_FRAME_SIZE
	.align		4
.L_16:
        /*0060*/ 	.byte	0x04, 0x11
        /*0062*/ 	.short	(.L_18 - .L_17)
	.align		4
.L_17:
        /*0064*/ 	.word	index@(_Z13pnpoly_cn_gpuPiP6float2i)
        /*0068*/ 	.word	0x00000000


	//----- nvinfo : EIATTR_MIN_STACK_SIZE
	.align		4
.L_18:
        /*006c*/ 	.byte	0x04, 0x12
        /*006e*/ 	.short	(.L_20 - .L_19)
	.align		4
.L_19:
        /*0070*/ 	.word	index@(_Z13pnpoly_cn_gpuPiP6float2i)
        /*0074*/ 	.word	0x00000000


	//----- nvinfo : EIATTR_MIN_STACK_SIZE
	.align		4
.L_20:
        /*0078*/ 	.byte	0x04, 0x12
        /*007a*/ 	.short	(.L_22 - .L_21)
	.align		4
.L_21:
        /*007c*/ 	.word	index@(_Z15cn_PnPoly_naivePiP6float2i)
        /*0080*/ 	.word	0x00000000


	//----- nvinfo : EIATTR_MIN_STACK_SIZE
	.align		4
.L_22:
        /*0084*/ 	.byte	0x04, 0x12
        /*0086*/ 	.short	(.L_24 - .L_23)
	.align		4
.L_23:
        /*0088*/ 	.word	index@(_Z9cn_PnPolyPiP6float2i)
        /*008c*/ 	.word	0x00000000
.L_24:


//--------------------- .nv.compat                --------------------------
	.section	.nv.compat,"",@"SHT_CUDA_COMPAT_INFO"
	.align	4
        /*0000*/ 	.byte	0x02, 0x09, 0x00, 0x00, 0x02, 0x02, 0x01, 0x00, 0x02, 0x05, 0x05, 0x00, 0x03, 0x07, 0x01, 0x01
        /*0010*/ 	.byte	0x02, 0x03, 0x00, 0x00, 0x02, 0x06, 0x01, 0x00, 0x04, 0x0b, 0x08, 0x00, 0x01, 0x00, 0x00, 0x00
        /*0020*/ 	.byte	0x00, 0x00, 0x00, 0x00


//--------------------- .nv.info._Z13pnpoly_cn_gpuPiP6float2i --------------------------
	.section	.nv.info._Z13pnpoly_cn_gpuPiP6float2i,"",@"SHT_CUDA_INFO"
	.sectionflags	@""
	.align	4


	//----- nvinfo : EIATTR_CUDA_API_VERSION
	.align		4
        /*0000*/ 	.byte	0x04, 0x37
        /*0002*/ 	.short	(.L_26 - .L_25)
.L_25:
        /*0004*/ 	.word	0x00000082


	//----- nvinfo : EIATTR_KPARAM_INFO
	.align		4
.L_26:
        /*0008*/ 	.byte	0x04, 0x17
        /*000a*/ 	.short	(.L_28 - .L_27)
.L_27:
        /*000c*/ 	.word	0x00000000
        /*0010*/ 	.short	0x0002
        /*0012*/ 	.short	0x0010
        /*0014*/ 	.byte	0x00, 0xf0, 0x11, 0x00


	//----- nvinfo : EIATTR_KPARAM_INFO
	.align		4
.L_28:
        /*0018*/ 	.byte	0x04, 0x17
        /*001a*/ 	.short	(.L_30 - .L_29)
.L_29:
        /*001c*/ 	.word	0x00000000
        /*0020*/ 	.short	0x0001
        /*0022*/ 	.short	0x0008
        /*0024*/ 	.byte	0x00, 0xf5, 0x21, 0x00


	//----- nvinfo : EIATTR_KPARAM_INFO
	.align		4
.L_30:
        /*0028*/ 	.byte	0x04, 0x17
        /*002a*/ 	.short	(.L_32 - .L_31)
.L_31:
        /*002c*/ 	.word	0x00000000
        /*0030*/ 	.short	0x0000
        /*0032*/ 	.short	0x0000
        /*0034*/ 	.byte	0x00, 0xf5, 0x21, 0x00


	//----- nvinfo : EIATTR_SPARSE_MMA_MASK
	.align		4
.L_32:
        /*0038*/ 	.byte	0x03, 0x50
        /*003a*/ 	.short	0x0000


	//----- nvinfo : EIATTR_MAXREG_COUNT
	.align		4
        /*003c*/ 	.byte	0x03, 0x1b
        /*003e*/ 	.short	0x00ff


	//----- nvinfo : EIATTR_MERCURY_ISA_VERSION
	.align		4
        /*0040*/ 	.byte	0x03, 0x5f
        /*0042*/ 	.short	0x0101


	//----- nvinfo : EIATTR_VRC_CTA_INIT_COUNT
	.align		4
        /*0044*/ 	.byte	0x02, 0x4a
	.zero		1
	.zero		1


	//----- nvinfo : EIATTR_EXIT_INSTR_OFFSETS
	.align		4
        /*0048*/ 	.byte	0x04, 0x1c
        /*004a*/ 	.short	(.L_34 - .L_33)


	//   ....[0]....
.L_33:
        /*004c*/ 	.word	0x00000060


	//   ....[1]....
        /*0050*/ 	.word	0x00000910


	//----- nvinfo : EIATTR_CRS_STACK_SIZE
	.align		4
.L_34:
        /*0054*/ 	.byte	0x04, 0x1e
        /*0056*/ 	.short	(.L_36 - .L_35)
.L_35:
        /*0058*/ 	.word	0x00000000


	//----- nvinfo : EIATTR_CBANK_PARAM_SIZE
	.align		4
.L_36:
        /*005c*/ 	.byte	0x03, 0x19
        /*005e*/ 	.short	0x0014


	//----- nvinfo : EIATTR_PARAM_CBANK
	.align		4
        /*0060*/ 	.byte	0x04, 0x0a
        /*0062*/ 	.short	(.L_38 - .L_37)
	.align		4
.L_37:
        /*0064*/ 	.word	index@(.nv.constant0._Z13pnpoly_cn_gpuPiP6float2i)
        /*0068*/ 	.short	0x0380
        /*006a*/ 	.short	0x0014


	//----- nvinfo : EIATTR_SW_WAR
	.align		4
.L_38:
        /*006c*/ 	.byte	0x04, 0x36
        /*006e*/ 	.short	(.L_40 - .L_39)
.L_39:
        /*0070*/ 	.word	0x00000008
.L_40:


//--------------------- .nv.info._Z15cn_PnPoly_naivePiP6float2i --------------------------
	.section	.nv.info._Z15cn_PnPoly_naivePiP6float2i,"",@"SHT_CUDA_INFO"
	.sectionflags	@""
	.align	4


	//----- nvinfo : EIATTR_CUDA_API_VERSION
	.align		4
        /*0000*/ 	.byte	0x04, 0x37
        /*0002*/ 	.short	(.L_42 - .L_41)
.L_41:
        /*0004*/ 	.word	0x00000082


	//----- nvinfo : EIATTR_KPARAM_INFO
	.align		4
.L_42:
        /*0008*/ 	.byte	0x04, 0x17
        /*000a*/ 	.short	(.L_44 - .L_43)
.L_43:
        /*000c*/ 	.word	0x00000000
        /*0010*/ 	.short	0x0002
        /*0012*/ 	.short	0x0010
        /*0014*/ 	.byte	0x00, 0xf0, 0x11, 0x00


	//----- nvinfo : EIATTR_KPARAM_INFO
	.align		4
.L_44:
        /*0018*/ 	.byte	0x04, 0x17
        /*001a*/ 	.short	(.L_46 - .L_45)
.L_45:
        /*001c*/ 	.word	0x00000000
        /*0020*/ 	.short	0x0001
        /*0022*/ 	.short	0x0008
        /*0024*/ 	.byte	0x00, 0xf5, 0x21, 0x00


	//----- nvinfo : EIATTR_KPARAM_INFO
	.align		4
.L_46:
        /*0028*/ 	.byte	0x04, 0x17
        /*002a*/ 	.short	(.L_48 - .L_47)
.L_47:
        /*002c*/ 	.word	0x00000000
        /*0030*/ 	.short	0x0000
        /*0032*/ 	.short	0x0000
        /*0034*/ 	.byte	0x00, 0xf5, 0x21, 0x00


	//----- nvinfo : EIATTR_SPARSE_MMA_MASK
	.align		4
.L_48:
        /*0038*/ 	.byte	0x03, 0x50
        /*003a*/ 	.short	0x0000


	//----- nvinfo : EIATTR_MAXREG_COUNT
	.align		4
        /*003c*/ 	.byte	0x03, 0x1b
        /*003e*/ 	.short	0x00ff


	//----- nvinfo : EIATTR_MERCURY_ISA_VERSION
	.align		4
        /*0040*/ 	.byte	0x03, 0x5f
        /*0042*/ 	.short	0x0101


	//----- nvinfo : EIATTR_VRC_CTA_INIT_COUNT
	.align		4
        /*0044*/ 	.byte	0x02, 0x4a
	.zero		1
	.zero		1


	//----- nvinfo : EIATTR_EXIT_INSTR_OFFSETS
	.align		4
        /*0048*/ 	.byte	0x04, 0x1c
        /*004a*/ 	.short	(.L_50 - .L_49)


	//   ....[0]....
.L_49:
        /*004c*/ 	.word	0x00000070


	//   ....[1]....
        /*0050*/ 	.word	0x00000920


	//----- nvinfo : EIATTR_CRS_STACK_SIZE
	.align		4
.L_50:
        /*0054*/ 	.byte	0x04, 0x1e
        /*0056*/ 	.short	(.L_52 - .L_51)
.L_51:
        /*0058*/ 	.word	0x00000000


	//----- nvinfo : EIATTR_CBANK_PARAM_SIZE
	.align		4
.L_52:
        /*005c*/ 	.byte	0x03, 0x19
        /*005e*/ 	.short	0x0014


	//----- nvinfo : EIATTR_PARAM_CBANK
	.align		4
        /*0060*/ 	.byte	0x04, 0x0a
        /*0062*/ 	.short	(.L_54 - .L_53)
	.align		4
.L_53:
        /*0064*/ 	.word	index@(.nv.constant0._Z15cn_PnPoly_naivePiP6float2i)
        /*0068*/ 	.short	0x0380
        /*006a*/ 	.short	0x0014


	//----- nvinfo : EIATTR_SW_WAR
	.align		4
.L_54:
        /*006c*/ 	.byte	0x04, 0x36
        /*006e*/ 	.short	(.L_56 - .L_55)
.L_55:
        /*0070*/ 	.word	0x00000008
.L_56:


//--------------------- .nv.info._Z9cn_PnPolyPiP6float2i --------------------------
	.section	.nv.info._Z9cn_PnPolyPiP6float2i,"",@"SHT_CUDA_INFO"
	.sectionflags	@""
	.align	4


	//----- nvinfo : EIATTR_CUDA_API_VERSION
	.align		4
        /*0000*/ 	.byte	0x04, 0x37
        /*0002*/ 	.short	(.L_58 - .L_57)
.L_57:
        /*0004*/ 	.word	0x00000082


	//----- nvinfo : EIATTR_KPARAM_INFO
	.align		4
.L_58:
        /*0008*/ 	.byte	0x04, 0x17
        /*000a*/ 	.short	(.L_60 - .L_59)
.L_59:
        /*000c*/ 	.word	0x00000000
        /*0010*/ 	.short	0x0002
        /*0012*/ 	.short	0x0010
        /*0014*/ 	.byte	0x00, 0xf0, 0x11, 0x00


	//----- nvinfo : EIATTR_KPARAM_INFO
	.align		4
.L_60:
        /*0018*/ 	.byte	0x04, 0x17
        /*001a*/ 	.short	(.L_62 - .L_61)
.L_61:
        /*001c*/ 	.word	0x00000000
        /*0020*/ 	.short	0x0001
        /*0022*/ 	.short	0x0008
        /*0024*/ 	.byte	0x00, 0xf5, 0x21, 0x00


	//----- nvinfo : EIATTR_KPARAM_INFO
	.align		4
.L_62:
        /*0028*/ 	.byte	0x04, 0x17
        /*002a*/ 	.short	(.L_64 - .L_63)
.L_63:
        /*002c*/ 	.word	0x00000000
        /*0030*/ 	.short	0x0000
        /*0032*/ 	.short	0x0000
        /*0034*/ 	.byte	0x00, 0xf5, 0x21, 0x00


	//----- nvinfo : EIATTR_SPARSE_MMA_MASK
	.align		4
.L_64:
        /*0038*/ 	.byte	0x03, 0x50
        /*003a*/ 	.short	0x0000


	//----- nvinfo : EIATTR_MAXREG_COUNT
	.align		4
        /*003c*/ 	.byte	0x03, 0x1b
        /*003e*/ 	.short	0x00ff


	//----- nvinfo : EIATTR_MERCURY_ISA_VERSION
	.align		4
        /*0040*/ 	.byte	0x03, 0x5f
        /*0042*/ 	.short	0x0101


	//----- nvinfo : EIATTR_VRC_CTA_INIT_COUNT
	.align		4
        /*0044*/ 	.byte	0x02, 0x4a
	.zero		1
	.zero		1


	//----- nvinfo : EIATTR_EXIT_INSTR_OFFSETS
	.align		4
        /*0048*/ 	.byte	0x04, 0x1c
        /*004a*/ 	.short	(.L_66 - .L_65)


	//   ....[0]....
.L_65:
        /*004c*/ 	.word	0x00000060


	//   ....[1]....
        /*0050*/ 	.word	0x00000910


	//----- nvinfo : EIATTR_CRS_STACK_SIZE
	.align		4
.L_66:
        /*0054*/ 	.byte	0x04, 0x1e
        /*0056*/ 	.short	(.L_68 - .L_67)
.L_67:
        /*0058*/ 	.word	0x00000000


	//----- nvinfo : EIATTR_CBANK_PARAM_SIZE
	.align		4
.L_68:
        /*005c*/ 	.byte	0x03, 0x19
        /*005e*/ 	.short	0x0014


	//----- nvinfo : EIATTR_PARAM_CBANK
	.align		4
        /*0060*/ 	.byte	0x04, 0x0a
        /*0062*/ 	.short	(.L_70 - .L_69)
	.align		4
.L_69:
        /*0064*/ 	.word	index@(.nv.constant0._Z9cn_PnPolyPiP6float2i)
        /*0068*/ 	.short	0x0380
        /*006a*/ 	.short	0x0014


	//----- nvinfo : EIATTR_SW_WAR
	.align		4
.L_70:
        /*006c*/ 	.byte	0x04, 0x36
        /*006e*/ 	.short	(.L_72 - .L_71)
.L_71:
        /*0070*/ 	.word	0x00000008
.L_72:


//--------------------- .nv.callgraph             --------------------------
	.section	.nv.callgraph,"",@"SHT_CUDA_CALLGRAPH"
	.align	4
	.sectionentsize	8
	.align		4
        /*0000*/ 	.word	0x00000000
	.align		4
        /*0004*/ 	.word	0xffffffff
	.align		4
        /*0008*/ 	.word	0x00000000
	.align		4
        /*000c*/ 	.word	0xfffffffe
	.align		4
        /*0010*/ 	.word	0x00000000
	.align		4
        /*0014*/ 	.word	0xfffffffd
	.align		4
        /*0018*/ 	.word	0x00000000
	.align		4
        /*001c*/ 	.word	0xfffffffc


//--------------------- .nv.constant3             --------------------------
	.section	.nv.constant3,"a",@progbits
	.align	8
.nv.constant3:
	.type		d_Vertices,@object
	.size		d_Vertices,(.L_0 - d_Vertices)
d_Vertices:
	.zero		4800
.L_0:


//--------------------- .text._Z13pnpoly_cn_gpuPiP6float2i --------------------------
	.section	.text._Z13pnpoly_cn_gpuPiP6float2i,"ax",@progbits
	.align	128
        .global         _Z13pnpoly_cn_gpuPiP6float2i
        .type           _Z13pnpoly_cn_gpuPiP6float2i,@function
        .size           _Z13pnpoly_cn_gpuPiP6float2i,(.L_x_87 - _Z13pnpoly_cn_gpuPiP6float2i)
        .other          _Z13pnpoly_cn_gpuPiP6float2i,@"STO_CUDA_ENTRY STV_DEFAULT"
_Z13pnpoly_cn_gpuPiP6float2i:
.text._Z13pnpoly_cn_gpuPiP6float2i:
[----:B------:R-:W-:Y:S01]  /*0000*/  LDC R1, c[0x0][0x37c] ;  /* 0x0000df00ff017b82 */ /* 0x000fe20000000800 */
[----:B------:R-:W0:Y:S01]  /*0010*/  S2R R7, SR_CTAID.X ;  /* 0x0000000000077919 */ /* 0x000e220000002500 */
[----:B------:R-:W1:Y:S01]  /*0020*/  LDCU UR4, c[0x0][0x390] ;  /* 0x00007200ff0477ac */ /* 0x000e620008000800 */
[----:B------:R-:W0:Y:S02]  /*0030*/  S2R R0, SR_TID.X ;  /* 0x0000000000007919 */ /* 0x000e240000002100 */
[----:B0-----:R-:W-:-:S05]  /*0040*/  IMAD R7, R7, 0x100, R0 ;  /* 0x0000010007077824 */ /* 0x001fca00078e0200 */
[----:B-1----:R-:W-:-:S13]  /*0050*/  ISETP.GE.AND P0, PT, R7, UR4, PT ;  /* 0x0000000407007c0c */ /* 0x002fda000bf06270 */
[----:B------:R-:W-:Y:S05]  /*0060*/  @P0 EXIT ;  /* 0x000000000000094d */ /* 0x000fea0003800000 */
[----:B------:R-:W0:Y:S01]  /*0070*/  LDC.64 R4, c[0x0][0x388] ;  /* 0x0000e200ff047b82 */ /* 0x000e220000000a00 */
[----:B------:R-:W1:Y:S01]  /*0080*/  LDCU.64 UR4, c[0x0][0x358] ;  /* 0x00006b00ff0477ac */ /* 0x000e620008000a00 */
[----:B0-----:R-:W-:-:S06]  /*0090*/  IMAD.WIDE R4, R7, 0x8, R4 ;  /* 0x0000000807047825 */ /* 0x001fcc00078e0204 */
[----:B-1----:R-:W5:Y:S01]  /*00a0*/  LDG.E.64 R4, desc[UR4][R4.64] ;  /* 0x0000000404047981 */ /* 0x002f62000c1e1b00 */
[----:B------:R-:W0:Y:S01]  /*00b0*/  LDCU UR6, c[0x3][0x12bc] ;  /* 0x00c25780ff0677ac */ /* 0x000e220008000800 */
[----:B------:R-:W-:Y:S02]  /*00c0*/  HFMA2 R2, -RZ, RZ, 0, 0 ;  /* 0x00000000ff027431 */ /* 0x000fe400000001ff */
[----:B------:R-:W-:Y:S02]  /*00d0*/  IMAD.MOV.U32 R0, RZ, RZ, 0x257 ;  /* 0x00000257ff007424 */ /* 0x000fe400078e00ff */
[----:B------:R-:W-:Y:S02]  /*00e0*/  IMAD.MOV.U32 R6, RZ, RZ, RZ ;  /* 0x000000ffff067224 */ /* 0x000fe400078e00ff */
[----:B0-----:R-:W-:-:S07]  /*00f0*/  IMAD.U32 R12, RZ, RZ, UR6 ;  /* 0x00000006ff0c7e24 */ /* 0x001fce000f8e00ff */
.L_x_16:
[----:B------:R-:W-:Y:S01]  /*0100*/  IMAD.SHL.U32 R8, R6, 0x8, RZ ;  /* 0x0000000806087824 */ /* 0x000fe200078e00ff */
[-C--:B-----5:R-:W-:Y:S01]  /*0110*/  FSETP.GT.AND P0, PT, R12, R5.reuse, PT ;  /* 0x000000050c00720b */ /* 0x0a0fe20003f04000 */
[----:B------:R-:W-:Y:S02]  /*0120*/  BSSY.RECONVERGENT B0, `(.L_x_0) ;  /* 0x000001c000007945 */ /* 0x000fe40003800200 */
[----:B------:R-:W0:Y:S02]  /*0130*/  LDC R10, c[0x3][R8+0x4] ;  /* 0x00c00100080a7b82 */ /* 0x000e240000000800 */
[----:B0-----:R-:W-:-:S13]  /*0140*/  FSETP.GT.XOR P0, PT, R10, R5, !P0 ;  /* 0x000000050a00720b */ /* 0x001fda0004704800 */
[----:B------:R-:W-:Y:S05]  /*0150*/  @P0 BRA `(.L_x_1) ;  /* 0x0000000000600947 */ /* 0x000fea0003800000 */
[----:B------:R-:W-:Y:S01]  /*0160*/  IMAD.SHL.U32 R3, R0, 0x8, RZ ;  /* 0x0000000800037824 */ /* 0x000fe200078e00ff */
[----:B------:R-:W0:Y:S01]  /*0170*/  LDC R9, c[0x3][R8] ;  /* 0x00c0000008097b82 */ /* 0x000e220000000800 */
[----:B------:R-:W-:Y:S01]  /*0180*/  FADD R11, R5, -R10 ;  /* 0x8000000a050b7221 */ /* 0x000fe20000000000 */
[----:B------:R-:W-:Y:S06]  /*0190*/  BSSY.RECONVERGENT B1, `(.L_x_2) ;  /* 0x0000010000017945 */ /* 0x000fec0003800200 */
[----:B------:R1:W0:Y:S02]  /*01a0*/  LDC R0, c[0x3][R3] ;  /* 0x00c0000003007b82 */ /* 0x0002240000000800 */
[----:B-1----:R-:W-:-:S04]  /*01b0*/  FADD R3, -R10, R12 ;  /* 0x0000000c0a037221 */ /* 0x002fc80000000100 */
[----:B------:R-:W1:Y:S01]  /*01c0*/  MUFU.RCP R12, R3 ;  /* 0x00000003000c7308 */ /* 0x000e620000001000 */
[----:B0-----:R-:W-:-:S04]  /*01d0*/  FADD R0, R0, -R9 ;  /* 0x8000000900007221 */ /* 0x001fc80000000000 */
[----:B------:R-:W-:Y:S01]  /*01e0*/  FMUL R0, R0, R11 ;  /* 0x0000000b00007220 */ /* 0x000fe20000400000 */
[----:B-1----:R-:W-:-:S03]  /*01f0*/  FFMA R13, -R3, R12, 1 ;  /* 0x3f800000030d7423 */ /* 0x002fc6000000010c */
[----:B------:R-:W0:Y:S01]  /*0200*/  FCHK P0, R0, R3 ;  /* 0x0000000300007302 */ /* 0x000e220000000000 */
[----:B------:R-:W-:-:S04]  /*0210*/  FFMA R13, R12, R13, R12 ;  /* 0x0000000d0c0d7223 */ /* 0x000fc8000000000c */
[----:B------:R-:W-:-:S04]  /*0220*/  FFMA R12, R0, R13, RZ ;  /* 0x0000000d000c7223 */ /* 0x000fc800000000ff */
[----:B------:R-:W-:-:S04]  /*0230*/  FFMA R11, -R3, R12, R0 ;  /* 0x0000000c030b7223 */ /* 0x000fc80000000100 */
[----:B------:R-:W-:Y:S01]  /*0240*/  FFMA R12, R13, R11, R12 ;  /* 0x0000000b0d0c7223 */ /* 0x000fe2000000000c */
[----:B0-----:R-:W-:Y:S06]  /*0250*/  @!P0 BRA `(.L_x_3) ;  /* 0x00000000000c8947 */ /* 0x001fec0003800000 */
[----:B------:R-:W-:-:S07]  /*0260*/  MOV R14, 0x280 ;  /* 0x00000280000e7802 */ /* 0x000fce0000000f00 */
[----:B------:R-:W-:Y:S05]  /*0270*/  CALL.REL.NOINC `($__internal_0_$__cuda_sm3x_div_rn_noftz_f32_slowpath) ;  /* 0x0000000400a87944 */ /* 0x000fea0003c00000 */
[----:B------:R-:W-:-:S07]  /*0280*/  MOV R12, R0 ;  /* 0x00000000000c7202 */ /* 0x000fce0000000f00 */
.L_x_3:
[----:B------:R-:W-:Y:S05]  /*0290*/  BSYNC.RECONVERGENT B1 ;  /* 0x0000000000017941 */ /* 0x000fea0003800200 */
.L_x_2:
[----:B------:R-:W-:-:S05]  /*02a0*/  FADD R9, R9, R12 ;  /* 0x0000000c09097221 */ /* 0x000fca0000000000 */
[----:B------:R-:W-:-:S13]  /*02b0*/  FSETP.GEU.AND P0, PT, R4, R9, PT ;  /* 0x000000090400720b */ /* 0x000fda0003f0e000 */
[----:B------:R-:W-:-:S04]  /*02c0*/  @!P0 ISETP.NE.AND P1, PT, R2, RZ, PT ;  /* 0x000000ff0200820c */ /* 0x000fc80003f25270 */
[----:B------:R-:W-:-:S09]  /*02d0*/  @!P0 SEL R2, RZ, 0x1, P1 ;  /* 0x00000001ff028807 */ /* 0x000fd20000800000 */
.L_x_1:
[----:B------:R-:W-:Y:S05]  /*02e0*/  BSYNC.RECONVERGENT B0 ;  /* 0x0000000000007941 */ /* 0x000fea0003800200 */
.L_x_0:
[----:B------:R-:W0:Y:S01]  /*02f0*/  LDC R12, c[0x3][R8+0xc] ;  /* 0x00c00300080c7b82 */ /* 0x000e220000000800 */
[-C--:B------:R-:W-:Y:S01]  /*0300*/  FSETP.GT.AND P0, PT, R10, R5.reuse, PT ;  /* 0x000000050a00720b */ /* 0x080fe20003f04000 */
[----:B------:R-:W-:Y:S03]  /*0310*/  BSSY.RECONVERGENT B0, `(.L_x_4) ;  /* 0x000001b000007945 */ /* 0x000fe60003800200 */
[----:B0-----:R-:W-:-:S13]  /*0320*/  FSETP.GT.XOR P0, PT, R12, R5, !P0 ;  /* 0x000000050c00720b */ /* 0x001fda0004704800 */
[----:B------:R-:W-:Y:S05]  /*0330*/  @P0 BRA `(.L_x_5) ;  /* 0x0000000000600947 */ /* 0x000fea0003800000 */
[----:B------:R-:W0:Y:S01]  /*0340*/  LDC R0, c[0x3][R8] ;  /* 0x00c0000008007b82 */ /* 0x000e220000000800 */
[--C-:B------:R-:W-:Y:S01]  /*0350*/  FADD R13, R10, -R12.reuse ;  /* 0x8000000c0a0d7221 */ /* 0x100fe20000000000 */
[----:B------:R-:W-:Y:S01]  /*0360*/  FADD R3, R5, -R12 ;  /* 0x8000000c05037221 */ /* 0x000fe20000000000 */
[----:B------:R-:W-:Y:S02]  /*0370*/  BSSY.RECONVERGENT B1, `(.L_x_6) ;  /* 0x0000010000017945 */ /* 0x000fe40003800200 */
[----:B------:R-:W1:Y:S03]  /*0380*/  MUFU.RCP R10, R13 ;  /* 0x0000000d000a7308 */ /* 0x000e660000001000 */
[----:B------:R-:W0:Y:S01]  /*0390*/  LDC R9, c[0x3][R8+0x8] ;  /* 0x00c0020008097b82 */ /* 0x000e220000000800 */
[----:B-1----:R-:W-:-:S04]  /*03a0*/  FFMA R11, -R13, R10, 1 ;  /* 0x3f8000000d0b7423 */ /* 0x002fc8000000010a */
[----:B------:R-:W-:Y:S01]  /*03b0*/  FFMA R11, R10, R11, R10 ;  /* 0x0000000b0a0b7223 */ /* 0x000fe2000000000a */
[----:B0-----:R-:W-:-:S04]  /*03c0*/  FADD R0, -R9, R0 ;  /* 0x0000000009007221 */ /* 0x001fc80000000100 */
[----:B------:R-:W-:-:S04]  /*03d0*/  FMUL R0, R0, R3 ;  /* 0x0000000300007220 */ /* 0x000fc80000400000 */
[----:B------:R-:W0:Y:S01]  /*03e0*/  FCHK P0, R0, R13 ;  /* 0x0000000d00007302 */ /* 0x000e220000000000 */
[----:B------:R-:W-:-:S04]  /*03f0*/  FFMA R10, R0, R11, RZ ;  /* 0x0000000b000a7223 */ /* 0x000fc800000000ff */
[----:B------:R-:W-:-:S04]  /*0400*/  FFMA R3, -R13, R10, R0 ;  /* 0x0000000a0d037223 */ /* 0x000fc80000000100 */
[----:B------:R-:W-:Y:S01]  /*0410*/  FFMA R10, R11, R3, R10 ;  /* 0x000000030b0a7223 */ /* 0x000fe2000000000a */
[----:B0-----:R-:W-:Y:S06]  /*0420*/  @!P0 BRA `(.L_x_7) ;  /* 0x0000000000108947 */ /* 0x001fec0003800000 */
[----:B------:R-:W-:Y:S01]  /*0430*/  IMAD.MOV.U32 R3, RZ, RZ, R13 ;  /* 0x000000ffff037224 */ /* 0x000fe200078e000d */
[----:B------:R-:W-:-:S07]  /*0440*/  MOV R14, 0x460 ;  /* 0x00000460000e7802 */ /* 0x000fce0000000f00 */
[----:B------:R-:W-:Y:S05]  /*0450*/  CALL.REL.NOINC `($__internal_0_$__cuda_sm3x_div_rn_noftz_f32_slowpath) ;  /* 0x0000000400307944 */ /* 0x000fea0003c00000 */
[----:B------:R-:W-:-:S07]  /*0460*/  IMAD.MOV.U32 R10, RZ, RZ, R0 ;  /* 0x000000ffff0a7224 */ /* 0x000fce00078e0000 */
.L_x_7:
[----:B------:R-:W-:Y:S05]  /*0470*/  BSYNC.RECONVERGENT B1 ;  /* 0x0000000000017941 */ /* 0x000fea0003800200 */
.L_x_6:
[----:B------:R-:W-:-:S05]  /*0480*/  FADD R9, R9, R10 ;  /* 0x0000000a09097221 */ /* 0x000fca0000000000 */
[----:B------:R-:W-:-:S13]  /*0490*/  FSETP.GEU.AND P0, PT, R4, R9, PT ;  /* 0x000000090400720b */ /* 0x000fda0003f0e000 */
[----:B------:R-:W-:-:S04]  /*04a0*/  @!P0 ISETP.NE.AND P1, PT, R2, RZ, PT ;  /* 0x000000ff0200820c */ /* 0x000fc80003f25270 */
[----:B------:R-:W-:-:S09]  /*04b0*/  @!P0 SEL R2, RZ, 0x1, P1 ;  /* 0x00000001ff028807 */ /* 0x000fd20000800000 */
.L_x_5:
[----:B------:R-:W-:Y:S05]  /*04c0*/  BSYNC.RECONVERGENT B0 ;  /* 0x0000000000007941 */ /* 0x000fea0003800200 */
.L_x_4:
        /* <DEDUP_REMOVED lines=23> */
[----:B------:R-:W-:-:S07]  /*0640*/  MOV R12, R0 ;  /* 0x00000000000c7202 */ /* 0x000fce0000000f00 */
.L_x_11:
[----:B------:R-:W-:Y:S05]  /*0650*/  BSYNC.RECONVERGENT B1 ;  /* 0x0000000000017941 */ /* 0x000fea0003800200 */
.L_x_10:
[----:B------:R-:W-:-:S05]  /*0660*/  FADD R9, R9, R12 ;  /* 0x0000000c09097221 */ /* 0x000fca0000000000 */
[----:B------:R-:W-:-:S13]  /*0670*/  FSETP.GEU.AND P0, PT, R4, R9, PT ;  /* 0x000000090400720b */ /* 0x000fda0003f0e000 */
[----:B------:R-:W-:-:S04]  /*0680*/  @!P0 ISETP.NE.AND P1, PT, R2, RZ, PT ;  /* 0x000000ff0200820c */ /* 0x000fc80003f25270 */
[----:B------:R-:W-:-:S09]  /*0690*/  @!P0 SEL R2, RZ, 0x1, P1 ;  /* 0x00000001ff028807 */ /* 0x000fd20000800000 */
.L_x_9:
[----:B------:R-:W-:Y:S05]  /*06a0*/  BSYNC.RECONVERGENT B0 ;  /* 0x0000000000007941 */ /* 0x000fea0003800200 */
.L_x_8:
[----:B------:R-:W0:Y:S01]  /*06b0*/  LDC R12, c[0x3][R8+0x1c] ;  /* 0x00c00700080c7b82 */ /* 0x000e220000000800 */
[-C--:B------:R-:W-:Y:S01]  /*06c0*/  FSETP.GT.AND P0, PT, R10, R5.reuse, PT ;  /* 0x000000050a00720b */ /* 0x080fe20003f04000 */
[----:B------:R-:W-:Y:S03]  /*06d0*/  BSSY.RECONVERGENT B0, `(.L_x_12) ;  /* 0x000001b000007945 */ /* 0x000fe60003800200 */
[----:B0-----:R-:W-:-:S13]  /*06e0*/  FSETP.GT.XOR P0, PT, R12, R5, !P0 ;  /* 0x000000050c00720b */ /* 0x001fda0004704800 */
[----:B------:R-:W-:Y:S05]  /*06f0*/  @P0 BRA `(.L_x_13) ;  /* 0x0000000000600947 */ /* 0x000fea0003800000 */
[----:B------:R-:W0:Y:S01]  /*0700*/  LDC R0, c[0x3][R8+0x10] ;  /* 0x00c0040008007b82 */ /* 0x000e220000000800 */
[----:B------:R-:W-:Y:S01]  /*0710*/  FADD R13, -R12, R10 ;  /* 0x0000000a0c0d7221 */ /* 0x000fe20000000100 */
        /* <DEDUP_REMOVED lines=17> */
.L_x_15:
[----:B------:R-:W-:Y:S05]  /*0830*/  BSYNC.RECONVERGENT B1 ;  /* 0x0000000000017941 */ /* 0x000fea0003800200 */
.L_x_14:
[----:B------:R-:W-:-:S05]  /*0840*/  FADD R9, R9, R10 ;  /* 0x0000000a09097221 */ /* 0x000fca0000000000 */
[----:B------:R-:W-:-:S13]  /*0850*/  FSETP.GEU.AND P0, PT, R4, R9, PT ;  /* 0x000000090400720b */ /* 0x000fda0003f0e000 */
[----:B------:R-:W-:-:S04]  /*0860*/  @!P0 ISETP.NE.AND P1, PT, R2, RZ, PT ;  /* 0x000000ff0200820c */ /* 0x000fc80003f25270 */
[----:B------:R-:W-:-:S09]  /*0870*/  @!P0 SEL R2, RZ, 0x1, P1 ;  /* 0x00000001ff028807 */ /* 0x000fd20000800000 */
.L_x_13:
[----:B------:R-:W-:Y:S05]  /*0880*/  BSYNC.RECONVERGENT B0 ;  /* 0x0000000000007941 */ /* 0x000fea0003800200 */
.L_x_12:
[C---:B------:R-:W-:Y:S01]  /*0890*/  VIADD R3, R6.reuse, 0x4 ;  /* 0x0000000406037836 */ /* 0x040fe20000000000 */
[----:B------:R-:W-:-:S03]  /*08a0*/  IADD3 R0, PT, PT, R6, 0x3, RZ ;  /* 0x0000000306007810 */ /* 0x000fc60007ffe0ff */
[----:B------:R-:W-:Y:S01]  /*08b0*/  IMAD.MOV.U32 R6, RZ, RZ, R3 ;  /* 0x000000ffff067224 */ /* 0x000fe200078e0003 */
[----:B------:R-:W-:-:S13]  /*08c0*/  ISETP.NE.AND P0, PT, R3, 0x258, PT ;  /* 0x000002580300780c */ /* 0x000fda0003f05270 */
[----:B------:R-:W-:Y:S05]  /*08d0*/  @P0 BRA `(.L_x_16) ;  /* 0xfffffff800080947 */ /* 0x000fea000383ffff */
[----:B------:R-:W0:Y:S02]  /*08e0*/  LDC.64 R4, c[0x0][0x380] ;  /* 0x0000e000ff047b82 */ /* 0x000e240000000a00 */
[----:B0-----:R-:W-:-:S05]  /*08f0*/  IMAD.WIDE R4, R7, 0x4, R4 ;  /* 0x0000000407047825 */ /* 0x001fca00078e0204 */
[----:B------:R-:W-:Y:S01]  /*0900*/  STG.E desc[UR4][R4.64], R2 ;  /* 0x0000000204007986 */ /* 0x000fe2000c101904 */
[----:B------:R-:W-:Y:S05]  /*0910*/  EXIT ;  /* 0x000000000000794d */ /* 0x000fea0003800000 */
        .weak           $__internal_0_$__cuda_sm3x_div_rn_noftz_f32_slowpath
        .type           $__internal_0_$__cuda_sm3x_div_rn_noftz_f32_slowpath,@function
        .size           $__internal_0_$__cuda_sm3x_div_rn_noftz_f32_slowpath,(.L_x_87 - $__internal_0_$__cuda_sm3x_div_rn_noftz_f32_slowpath)
$__internal_0_$__cuda_sm3x_div_rn_noftz_f32_slowpath:
[----:B------:R-:W-:Y:S01]  /*0920*/  SHF.R.U32.HI R11, RZ, 0x17, R3 ;  /* 0x00000017ff0b7819 */ /* 0x000fe20000011603 */
[----:B------:R-:W-:Y:S01]  /*0930*/  BSSY.RECONVERGENT B2, `(.L_x_17) ;  /* 0x0000062000027945 */ /* 0x000fe20003800200 */
[----:B------:R-:W-:Y:S02]  /*0940*/  SHF.R.U32.HI R13, RZ, 0x17, R0 ;  /* 0x00000017ff0d7819 */ /* 0x000fe40000011600 */
[----:B------:R-:W-:Y:S02]  /*0950*/  LOP3.LUT R11, R11, 0xff, RZ, 0xc0, !PT ;  /* 0x000000ff0b0b7812 */ /* 0x000fe400078ec0ff */
[----:B------:R-:W-:-:S03]  /*0960*/  LOP3.LUT R17, R13, 0xff, RZ, 0xc0, !PT ;  /* 0x000000ff0d117812 */ /* 0x000fc600078ec0ff */
[----:B------:R-:W-:Y:S02]  /*0970*/  VIADD R16, R11, 0xffffffff ;  /* 0xffffffff0b107836 */ /* 0x000fe40000000000 */
[----:B------:R-:W-:-:S03]  /*0980*/  VIADD R15, R17, 0xffffffff ;  /* 0xffffffff110f7836 */ /* 0x000fc60000000000 */
[----:B------:R-:W-:-:S04]  /*0990*/  ISETP.GT.U32.AND P0, PT, R16, 0xfd, PT ;  /* 0x000000fd1000780c */ /* 0x000fc80003f04070 */
[----:B------:R-:W-:-:S13]  /*09a0*/  ISETP.GT.U32.OR P0, PT, R15, 0xfd, P0 ;  /* 0x000000fd0f00780c */ /* 0x000fda0000704470 */
[----:B------:R-:W-:Y:S01]  /*09b0*/  @!P0 MOV R13, RZ ;  /* 0x000000ff000d8202 */ /* 0x000fe20000000f00 */
[----:B------:R-:W-:Y:S06]  /*09c0*/  @!P0 BRA `(.L_x_18) ;  /* 0x00000000005c8947 */ /* 0x000fec0003800000 */
[----:B------:R-:W-:Y:S02]  /*09d0*/  FSETP.GTU.FTZ.AND P0, PT, |R0|, +INF , PT ;  /* 0x7f8000000000780b */ /* 0x000fe40003f1c200 */
[----:B------:R-:W-:-:S04]  /*09e0*/  FSETP.GTU.FTZ.AND P1, PT, |R3|, +INF , PT ;  /* 0x7f8000000300780b */ /* 0x000fc80003f3c200 */
[----:B------:R-:W-:-:S13]  /*09f0*/  PLOP3.LUT P0, PT, P0, P1, PT, 0xf8, 0x8f ;  /* 0x00000000008f781c */ /* 0x000fda0000703f70 */
[----:B------:R-:W-:Y:S05]  /*0a00*/  @P0 BRA `(.L_x_19) ;  /* 0x00000004004c0947 */ /* 0x000fea0003800000 */
[----:B------:R-:W-:-:S13]  /*0a10*/  LOP3.LUT P0, RZ, R3, 0x7fffffff, R0, 0xc8, !PT ;  /* 0x7fffffff03ff7812 */ /* 0x000fda000780c800 */
[----:B------:R-:W-:Y:S05]  /*0a20*/  @!P0 BRA `(.L_x_20) ;  /* 0x00000004003c8947 */ /* 0x000fea0003800000 */
[C---:B------:R-:W-:Y:S02]  /*0a30*/  FSETP.NEU.FTZ.AND P2, PT, |R0|.reuse, +INF , PT ;  /* 0x7f8000000000780b */ /* 0x040fe40003f5d200 */
[----:B------:R-:W-:Y:S02]  /*0a40*/  FSETP.NEU.FTZ.AND P1, PT, |R3|, +INF , PT ;  /* 0x7f8000000300780b */ /* 0x000fe40003f3d200 */
[----:B------:R-:W-:-:S11]  /*0a50*/  FSETP.NEU.FTZ.AND P0, PT, |R0|, +INF , PT ;  /* 0x7f8000000000780b */ /* 0x000fd60003f1d200 */
[----:B------:R-:W-:Y:S05]  /*0a60*/  @!P1 BRA !P2, `(.L_x_20) ;  /* 0x00000004002c9947 */ /* 0x000fea0005000000 */
[----:B------:R-:W-:-:S04]  /*0a70*/  LOP3.LUT P2, RZ, R0, 0x7fffffff, RZ, 0xc0, !PT ;  /* 0x7fffffff00ff7812 */ /* 0x000fc8000784c0ff */
[----:B------:R-:W-:-:S13]  /*0a80*/  PLOP3.LUT P1, PT, P1, P2, PT, 0x2f, 0xf2 ;  /* 0x0000000000f2781c */ /* 0x000fda0000f24577 */
[----:B------:R-:W-:Y:S05]  /*0a90*/  @P1 BRA `(.L_x_21) ;  /* 0x0000000400181947 */ /* 0x000fea0003800000 */
[----:B------:R-:W-:-:S04]  /*0aa0*/  LOP3.LUT P1, RZ, R3, 0x7fffffff, RZ, 0xc0, !PT ;  /* 0x7fffffff03ff7812 */ /* 0x000fc8000782c0ff */
[----:B------:R-:W-:-:S13]  /*0ab0*/  PLOP3.LUT P0, PT, P0, P1, PT, 0x2f, 0xf2 ;  /* 0x0000000000f2781c */ /* 0x000fda0000702577 */
[----:B------:R-:W-:Y:S05]  /*0ac0*/  @P0 BRA `(.L_x_22) ;  /* 0x0000000400000947 */ /* 0x000fea0003800000 */
[----:B------:R-:W-:Y:S02]  /*0ad0*/  ISETP.GE.AND P0, PT, R15, RZ, PT ;  /* 0x000000ff0f00720c */ /* 0x000fe40003f06270 */
[----:B------:R-:W-:-:S11]  /*0ae0*/  ISETP.GE.AND P1, PT, R16, RZ, PT ;  /* 0x000000ff1000720c */ /* 0x000fd60003f26270 */
[----:B------:R-:W-:Y:S02]  /*0af0*/  @P0 IMAD.MOV.U32 R13, RZ, RZ, RZ ;  /* 0x000000ffff0d0224 */ /* 0x000fe400078e00ff */
[----:B------:R-:W-:Y:S01]  /*0b00*/  @!P0 FFMA R0, R0, 1.84467440737095516160e+19, RZ ;  /* 0x5f80000000008823 */ /* 0x000fe200000000ff */
[----:B------:R-:W-:Y:S02]  /*0b10*/  @!P0 IMAD.MOV.U32 R13, RZ, RZ, -0x40 ;  /* 0xffffffc0ff0d8424 */ /* 0x000fe400078e00ff */
[----:B------:R-:W-:-:S03]  /*0b20*/  @!P1 FFMA R3, R3, 1.84467440737095516160e+19, RZ ;  /* 0x5f80000003039823 */ /* 0x000fc600000000ff */
[----:B------:R-:W-:-:S07]  /*0b30*/  @!P1 IADD3 R13, PT, PT, R13, 0x40, RZ ;  /* 0x000000400d0d9810 */ /* 0x000fce0007ffe0ff */
.L_x_18:
[----:B------:R-:W-:Y:S01]  /*0b40*/  LEA R16, R11, 0xc0800000, 0x17 ;  /* 0xc08000000b107811 */ /* 0x000fe200078eb8ff */
[----:B------:R-:W-:Y:S01]  /*0b50*/  VIADD R17, R17, 0xffffff81 ;  /* 0xffffff8111117836 */ /* 0x000fe20000000000 */
[----:B------:R-:W-:Y:S03]  /*0b60*/  BSSY.RECONVERGENT B3, `(.L_x_23) ;  /* 0x0000035000037945 */ /* 0x000fe60003800200 */
[----:B------:R-:W-:Y:S02]  /*0b70*/  IMAD.IADD R18, R3, 0x1, -R16 ;  /* 0x0000000103127824 */ /* 0x000fe400078e0a10 */
[C---:B------:R-:W-:Y:S02]  /*0b80*/  IMAD R0, R17.reuse, -0x800000, R0 ;  /* 0xff80000011007824 */ /* 0x040fe400078e0200 */
[----:B------:R0:W1:Y:S01]  /*0b90*/  MUFU.RCP R3, R18 ;  /* 0x0000001200037308 */ /* 0x0000620000001000 */
[----:B------:R-:W-:Y:S01]  /*0ba0*/  FADD.FTZ R15, -R18, -RZ ;  /* 0x800000ff120f7221 */ /* 0x000fe20000010100 */
[----:B0-----:R-:W-:-:S04]  /*0bb0*/  IADD3 R18, PT, PT, R17, 0x7f, -R11 ;  /* 0x0000007f11127810 */ /* 0x001fc80007ffe80b */
[----:B------:R-:W-:Y:S01]  /*0bc0*/  IADD3 R18, PT, PT, R18, R13, RZ ;  /* 0x0000000d12127210 */ /* 0x000fe20007ffe0ff */
[----:B-1----:R-:W-:-:S04]  /*0bd0*/  FFMA R16, R3, R15, 1 ;  /* 0x3f80000003107423 */ /* 0x002fc8000000000f */
[----:B------:R-:W-:-:S04]  /*0be0*/  FFMA R3, R3, R16, R3 ;  /* 0x0000001003037223 */ /* 0x000fc80000000003 */
[----:B------:R-:W-:-:S04]  /*0bf0*/  FFMA R16, R0, R3, RZ ;  /* 0x0000000300107223 */ /* 0x000fc800000000ff */
[----:B------:R-:W-:-:S04]  /*0c00*/  FFMA R19, R15, R16, R0 ;  /* 0x000000100f137223 */ /* 0x000fc80000000000 */
[----:B------:R-:W-:-:S04]  /*0c10*/  FFMA R16, R3, R19, R16 ;  /* 0x0000001303107223 */ /* 0x000fc80000000010 */
[----:B------:R-:W-:-:S04]  /*0c20*/  FFMA R15, R15, R16, R0 ;  /* 0x000000100f0f7223 */ /* 0x000fc80000000000 */
[----:B------:R-:W-:-:S05]  /*0c30*/  FFMA R0, R3, R15, R16 ;  /* 0x0000000f03007223 */ /* 0x000fca0000000010 */
[----:B------:R-:W-:-:S04]  /*0c40*/  SHF.R.U32.HI R11, RZ, 0x17, R0 ;  /* 0x00000017ff0b7819 */ /* 0x000fc80000011600 */
[----:B------:R-:W-:-:S05]  /*0c50*/  LOP3.LUT R11, R11, 0xff, RZ, 0xc0, !PT ;  /* 0x000000ff0b0b7812 */ /* 0x000fca00078ec0ff */
[----:B------:R-:W-:-:S04]  /*0c60*/  IMAD.IADD R17, R11, 0x1, R18 ;  /* 0x000000010b117824 */ /* 0x000fc800078e0212 */
[----:B------:R-:W-:-:S05]  /*0c70*/  VIADD R11, R17, 0xffffffff ;  /* 0xffffffff110b7836 */ /* 0x000fca0000000000 */
[----:B------:R-:W-:-:S13]  /*0c80*/  ISETP.GE.U32.AND P0, PT, R11, 0xfe, PT ;  /* 0x000000fe0b00780c */ /* 0x000fda0003f06070 */
[----:B------:R-:W-:Y:S05]  /*0c90*/  @!P0 BRA `(.L_x_24) ;  /* 0x0000000000808947 */ /* 0x000fea0003800000 */
[----:B------:R-:W-:-:S13]  /*0ca0*/  ISETP.GT.AND P0, PT, R17, 0xfe, PT ;  /* 0x000000fe1100780c */ /* 0x000fda0003f04270 */
[----:B------:R-:W-:Y:S05]  /*0cb0*/  @P0 BRA `(.L_x_25) ;  /* 0x00000000006c0947 */ /* 0x000fea0003800000 */
[----:B------:R-:W-:-:S13]  /*0cc0*/  ISETP.GE.AND P0, PT, R17, 0x1, PT ;  /* 0x000000011100780c */ /* 0x000fda0003f06270 */
[----:B------:R-:W-:Y:S05]  /*0cd0*/  @P0 BRA `(.L_x_26) ;  /* 0x0000000000740947 */ /* 0x000fea0003800000 */
[----:B------:R-:W-:Y:S02]  /*0ce0*/  ISETP.GE.AND P0, PT, R17, -0x18, PT ;  /* 0xffffffe81100780c */ /* 0x000fe40003f06270 */
[----:B------:R-:W-:-:S11]  /*0cf0*/  LOP3.LUT R0, R0, 0x80000000, RZ, 0xc0, !PT ;  /* 0x8000000000007812 */ /* 0x000fd600078ec0ff */
[----:B------:R-:W-:Y:S05]  /*0d00*/  @!P0 BRA `(.L_x_26) ;  /* 0x0000000000688947 */ /* 0x000fea0003800000 */
[-CC-:B------:R-:W-:Y:S01]  /*0d10*/  FFMA.RZ R11, R3, R15.reuse, R16.reuse ;  /* 0x0000000f030b7223 */ /* 0x180fe2000000c010 */
[C---:B------:R-:W-:Y:S02]  /*0d20*/  IADD3 R18, PT, PT, R17.reuse, 0x20, RZ ;  /* 0x0000002011127810 */ /* 0x040fe40007ffe0ff */
[----:B------:R-:W-:Y:S02]  /*0d30*/  ISETP.NE.AND P2, PT, R17, RZ, PT ;  /* 0x000000ff1100720c */ /* 0x000fe40003f45270 */
[----:B------:R-:W-:Y:S01]  /*0d40*/  LOP3.LUT R13, R11, 0x7fffff, RZ, 0xc0, !PT ;  /* 0x007fffff0b0d7812 */ /* 0x000fe200078ec0ff */
[CCC-:B------:R-:W-:Y:S01]  /*0d50*/  FFMA.RP R11, R3.reuse, R15.reuse, R16.reuse ;  /* 0x0000000f030b7223 */ /* 0x1c0fe20000008010 */
[----:B------:R-:W-:Y:S01]  /*0d60*/  FFMA.RM R16, R3, R15, R16 ;  /* 0x0000000f03107223 */ /* 0x000fe20000004010 */
[----:B------:R-:W-:Y:S01]  /*0d70*/  IMAD.MOV R3, RZ, RZ, -R17 ;  /* 0x000000ffff037224 */ /* 0x000fe200078e0a11 */
[----:B------:R-:W-:Y:S02]  /*0d80*/  LOP3.LUT R13, R13, 0x800000, RZ, 0xfc, !PT ;  /* 0x008000000d0d7812 */ /* 0x000fe400078efcff */
[----:B------:R-:W-:-:S02]  /*0d90*/  ISETP.NE.AND P1, PT, R17, RZ, PT ;  /* 0x000000ff1100720c */ /* 0x000fc40003f25270 */
[----:B------:R-:W-:Y:S02]  /*0da0*/  SHF.L.U32 R18, R13, R18, RZ ;  /* 0x000000120d127219 */ /* 0x000fe400000006ff */
[----:B------:R-:W-:Y:S02]  /*0db0*/  FSETP.NEU.FTZ.AND P0, PT, R11, R16, PT ;  /* 0x000000100b00720b */ /* 0x000fe40003f1d000 */
[----:B------:R-:W-:Y:S02]  /*0dc0*/  SEL R16, R3, RZ, P2 ;  /* 0x000000ff03107207 */ /* 0x000fe40001000000 */
[----:B------:R-:W-:Y:S02]  /*0dd0*/  ISETP.NE.AND P1, PT, R18, RZ, P1 ;  /* 0x000000ff1200720c */ /* 0x000fe40000f25270 */
[----:B------:R-:W-:Y:S02]  /*0de0*/  SHF.R.U32.HI R16, RZ, R16, R13 ;  /* 0x00000010ff107219 */ /* 0x000fe4000001160d */
[----:B------:R-:W-:-:S02]  /*0df0*/  PLOP3.LUT P0, PT, P0, P1, PT, 0xf8, 0x8f ;  /* 0x00000000008f781c */ /* 0x000fc40000703f70 */
[----:B------:R-:W-:Y:S02]  /*0e00*/  SHF.R.U32.HI R18, RZ, 0x1, R16 ;  /* 0x00000001ff127819 */ /* 0x000fe40000011610 */
[----:B------:R-:W-:-:S04]  /*0e10*/  SEL R3, RZ, 0x1, !P0 ;  /* 0x00000001ff037807 */ /* 0x000fc80004000000 */
[----:B------:R-:W-:-:S04]  /*0e20*/  LOP3.LUT R3, R3, 0x1, R18, 0xf8, !PT ;  /* 0x0000000103037812 */ /* 0x000fc800078ef812 */
[----:B------:R-:W-:-:S05]  /*0e30*/  LOP3.LUT R3, R3, R16, RZ, 0xc0, !PT ;  /* 0x0000001003037212 */ /* 0x000fca00078ec0ff */
[----:B------:R-:W-:-:S05]  /*0e40*/  IMAD.IADD R3, R18, 0x1, R3 ;  /* 0x0000000112037824 */ /* 0x000fca00078e0203 */
[----:B------:R-:W-:Y:S01]  /*0e50*/  LOP3.LUT R0, R3, R0, RZ, 0xfc, !PT ;  /* 0x0000000003007212 */ /* 0x000fe200078efcff */
[----:B------:R-:W-:Y:S06]  /*0e60*/  BRA `(.L_x_26) ;  /* 0x0000000000107947 */ /* 0x000fec0003800000 */
.L_x_25:
[----:B------:R-:W-:-:S04]  /*0e70*/  LOP3.LUT R0, R0, 0x80000000, RZ, 0xc0, !PT ;  /* 0x8000000000007812 */ /* 0x000fc800078ec0ff */
[----:B------:R-:W-:Y:S01]  /*0e80*/  LOP3.LUT R0, R0, 0x7f800000, RZ, 0xfc, !PT ;  /* 0x7f80000000007812 */ /* 0x000fe200078efcff */
[----:B------:R-:W-:Y:S06]  /*0e90*/  BRA `(.L_x_26) ;  /* 0x0000000000047947 */ /* 0x000fec0003800000 */
.L_x_24:
[----:B------:R-:W-:-:S07]  /*0ea0*/  LEA R0, R18, R0, 0x17 ;  /* 0x0000000012007211 */ /* 0x000fce00078eb8ff */
.L_x_26:
[----:B------:R-:W-:Y:S05]  /*0eb0*/  BSYNC.RECONVERGENT B3 ;  /* 0x0000000000037941 */ /* 0x000fea0003800200 */
.L_x_23:
[----:B------:R-:W-:Y:S05]  /*0ec0*/  BRA `(.L_x_27) ;  /* 0x0000000000207947 */ /* 0x000fea0003800000 */
.L_x_22:
[----:B------:R-:W-:-:S04]  /*0ed0*/  LOP3.LUT R0, R3, 0x80000000, R0, 0x48, !PT ;  /* 0x8000000003007812 */ /* 0x000fc800078e4800 */
[----:B------:R-:W-:Y:S01]  /*0ee0*/  LOP3.LUT R0, R0, 0x7f800000, RZ, 0xfc, !PT ;  /* 0x7f80000000007812 */ /* 0x000fe200078efcff */
[----:B------:R-:W-:Y:S06]  /*0ef0*/  BRA `(.L_x_27) ;  /* 0x0000000000147947 */ /* 0x000fec0003800000 */
.L_x_21:
[----:B------:R-:W-:Y:S01]  /*0f00*/  LOP3.LUT R0, R3, 0x80000000, R0, 0x48, !PT ;  /* 0x8000000003007812 */ /* 0x000fe200078e4800 */
[----:B------:R-:W-:Y:S06]  /*0f10*/  BRA `(.L_x_27) ;  /* 0x00000000000c7947 */ /* 0x000fec0003800000 */
.L_x_20:
[----:B------:R-:W0:Y:S01]  /*0f20*/  MUFU.RSQ R0, -QNAN ;  /* 0xffc0000000007908 */ /* 0x000e220000001400 */
[----:B------:R-:W-:Y:S05]  /*0f30*/  BRA `(.L_x_27) ;  /* 0x0000000000047947 */ /* 0x000fea0003800000 */
.L_x_19:
[----:B------:R-:W-:-:S07]  /*0f40*/  FADD.FTZ R0, R0, R3 ;  /* 0x0000000300007221 */ /* 0x000fce0000010000 */
.L_x_27:
[----:B------:R-:W-:Y:S05]  /*0f50*/  BSYNC.RECONVERGENT B2 ;  /* 0x0000000000027941 */ /* 0x000fea0003800200 */
.L_x_17:
[----:B------:R-:W-:-:S04]  /*0f60*/  IMAD.MOV.U32 R15, RZ, RZ, 0x0 ;  /* 0x00000000ff0f7424 */ /* 0x000fc800078e00ff */
[----:B0-----:R-:W-:Y:S05]  /*0f70*/  RET.REL.NODEC R14 `(_Z13pnpoly_cn_gpuPiP6float2i) ;  /* 0xfffffff00e207950 */ /* 0x001fea0003c3ffff */
.L_x_28:
[----:B------:R-:W-:-:S00]  /*0f80*/  BRA `(.L_x_28) ;  /* 0xfffffffc00fc7947 */ /* 0x000fc0000383ffff */
[----:B------:R-:W-:-:S00]  /*0f90*/  NOP ;  /* 0x0000000000007918 */ /* 0x000fc00000000000 */
        /* <DEDUP_REMOVED lines=14> */
.L_x_87:


//--------------------- .text._Z15cn_PnPoly_naivePiP6float2i --------------------------
	.section	.text._Z15cn_PnPoly_naivePiP6float2i,"ax",@progbits
	.align	128
        .global         _Z15cn_PnPoly_naivePiP6float2i
        .type           _Z15cn_PnPoly_naivePiP6float2i,@function
        .size           _Z15cn_PnPoly_naivePiP6float2i,(.L_x_88 - _Z15cn_PnPoly_naivePiP6float2i)
        .other          _Z15cn_PnPoly_naivePiP6float2i,@"STO_CUDA_ENTRY STV_DEFAULT"
_Z15cn_PnPoly_naivePiP6float2i:
.text._Z15cn_PnPoly_naivePiP6float2i:
[----:B------:R-:W-:Y:S01]  /*0000*/  LDC R1, c[0x0][0x37c] ;  /* 0x0000df00ff017b82 */ /* 0x000fe20000000800 */
[----:B------:R-:W0:Y:S07]  /*0010*/  S2R R0, SR_TID.X ;  /* 0x0000000000007919 */ /* 0x000e2e0000002100 */
[----:B------:R-:W0:Y:S01]  /*0020*/  S2UR UR4, SR_CTAID.X ;  /* 0x00000000000479c3 */ /* 0x000e220000002500 */
[----:B------:R-:W1:Y:S07]  /*0030*/  LDCU UR5, c[0x0][0x390] ;  /* 0x00007200ff0577ac */ /* 0x000e6e0008000800 */
[----:B------:R-:W0:Y:S02]  /*0040*/  LDC R7, c[0x0][0x360] ;  /* 0x0000d800ff077b82 */ /* 0x000e240000000800 */
[----:B0-----:R-:W-:-:S05]  /*0050*/  IMAD R7, R7, UR4, R0 ;  /* 0x0000000407077c24 */ /* 0x001fca000f8e0200 */
[----:B-1----:R-:W-:-:S13]  /*0060*/  ISETP.GE.AND P0, PT, R7, UR5, PT ;  /* 0x0000000507007c0c */ /* 0x002fda000bf06270 */
[----:B------:R-:W-:Y:S05]  /*0070*/  @P0 EXIT ;  /* 0x000000000000094d */ /* 0x000fea0003800000 */
[----:B------:R-:W0:Y:S01]  /*0080*/  LDC.64 R4, c[0x0][0x388] ;  /* 0x0000e200ff047b82 */ /* 0x000e220000000a00 */
[----:B------:R-:W1:Y:S01]  /*0090*/  LDCU.64 UR4, c[0x0][0x358] ;  /* 0x00006b00ff0477ac */ /* 0x000e620008000a00 */
[----:B0-----:R-:W-:-:S06]  /*00a0*/  IMAD.WIDE R4, R7, 0x8, R4 ;  /* 0x0000000807047825 */ /* 0x001fcc00078e0204 */
[----:B-1----:R-:W5:Y:S01]  /*00b0*/  LDG.E.64 R4, desc[UR4][R4.64] ;  /* 0x0000000404047981 */ /* 0x002f62000c1e1b00 */
[----:B------:R-:W0:Y:S01]  /*00c0*/  LDCU UR6, c[0x3][0x12bc] ;  /* 0x00c25780ff0677ac */ /* 0x000e220008000800 */
[----:B------:R-:W-:Y:S02]  /*00d0*/  IMAD.MOV.U32 R0, RZ, RZ, 0x257 ;  /* 0x00000257ff007424 */ /* 0x000fe400078e00ff */
[----:B------:R-:W-:Y:S02]  /*00e0*/  IMAD.MOV.U32 R6, RZ, RZ, RZ ;  /* 0x000000ffff067224 */ /* 0x000fe400078e00ff */
[----:B------:R-:W-:Y:S01]  /*00f0*/  IMAD.MOV.U32 R2, RZ, RZ, RZ ;  /* 0x000000ffff027224 */ /* 0x000fe200078e00ff */
[----:B0-----:R-:W-:-:S07]  /*0100*/  MOV R12, UR6 ;  /* 0x00000006000c7c02 */ /* 0x001fce0008000f00 */
.L_x_45:
        /* <DEDUP_REMOVED lines=23> */
[----:B------:R-:W-:Y:S05]  /*0280*/  CALL.REL.NOINC `($__internal_1_$__cuda_sm3x_div_rn_noftz_f32_slowpath) ;  /* 0x0000000400a87944 */ /* 0x000fea0003c00000 */
[----:B------:R-:W-:-:S07]  /*0290*/  IMAD.MOV.U32 R12, RZ, RZ, R0 ;  /* 0x000000ffff0c7224 */ /* 0x000fce00078e0000 */
.L_x_32:
[----:B------:R-:W-:Y:S05]  /*02a0*/  BSYNC.RECONVERGENT B1 ;  /* 0x0000000000017941 */ /* 0x000fea0003800200 */
.L_x_31:
[----:B------:R-:W-:-:S05]  /*02b0*/  FADD R9, R9, R12 ;  /* 0x0000000c09097221 */ /* 0x000fca0000000000 */
[----:B------:R-:W-:-:S13]  /*02c0*/  FSETP.GEU.AND P0, PT, R4, R9, PT ;  /* 0x000000090400720b */ /* 0x000fda0003f0e000 */
[----:B------:R-:W-:-:S04]  /*02d0*/  @!P0 ISETP.NE.AND P1, PT, R2, RZ, PT ;  /* 0x000000ff0200820c */ /* 0x000fc80003f25270 */
[----:B------:R-:W-:-:S09]  /*02e0*/  @!P0 SEL R2, RZ, 0x1, P1 ;  /* 0x00000001ff028807 */ /* 0x000fd20000800000 */
.L_x_30:
[----:B------:R-:W-:Y:S05]  /*02f0*/  BSYNC.RECONVERGENT B0 ;  /* 0x0000000000007941 */ /* 0x000fea0003800200 */
.L_x_29:
        /* <DEDUP_REMOVED lines=20> */
[----:B------:R-:W-:Y:S02]  /*0440*/  MOV R3, R13 ;  /* 0x0000000d00037202 */ /* 0x000fe40000000f00 */
[----:B------:R-:W-:-:S07]  /*0450*/  MOV R14, 0x470 ;  /* 0x00000470000e7802 */ /* 0x000fce0000000f00 */
[----:B------:R-:W-:Y:S05]  /*0460*/  CALL.REL.NOINC `($__internal_1_$__cuda_sm3x_div_rn_noftz_f32_slowpath) ;  /* 0x0000000400307944 */ /* 0x000fea0003c00000 */
[----:B------:R-:W-:-:S07]  /*0470*/  IMAD.MOV.U32 R10, RZ, RZ, R0 ;  /* 0x000000ffff0a7224 */ /* 0x000fce00078e0000 */
.L_x_36:
[----:B------:R-:W-:Y:S05]  /*0480*/  BSYNC.RECONVERGENT B1 ;  /* 0x0000000000017941 */ /* 0x000fea0003800200 */
.L_x_35:
[----:B------:R-:W-:-:S05]  /*0490*/  FADD R9, R9, R10 ;  /* 0x0000000a09097221 */ /* 0x000fca0000000000 */
[----:B------:R-:W-:-:S13]  /*04a0*/  FSETP.GEU.AND P0, PT, R4, R9, PT ;  /* 0x000000090400720b */ /* 0x000fda0003f0e000 */
[----:B------:R-:W-:-:S04]  /*04b0*/  @!P0 ISETP.NE.AND P1, PT, R2, RZ, PT ;  /* 0x000000ff0200820c */ /* 0x000fc80003f25270 */
[----:B------:R-:W-:-:S09]  /*04c0*/  @!P0 SEL R2, RZ, 0x1, P1 ;  /* 0x00000001ff028807 */ /* 0x000fd20000800000 */
.L_x_34:
[----:B------:R-:W-:Y:S05]  /*04d0*/  BSYNC.RECONVERGENT B0 ;  /* 0x0000000000007941 */ /* 0x000fea0003800200 */
.L_x_33:
        /* <DEDUP_REMOVED lines=22> */
[----:B------:R-:W-:Y:S05]  /*0640*/  CALL.REL.NOINC `($__internal_1_$__cuda_sm3x_div_rn_noftz_f32_slowpath) ;  /* 0x0000000000b87944 */ /* 0x000fea0003c00000 */
[----:B------:R-:W-:-:S07]  /*0650*/  IMAD.MOV.U32 R12, RZ, RZ, R0 ;  /* 0x000000ffff0c7224 */ /* 0x000fce00078e0000 */
.L_x_40:
[----:B------:R-:W-:Y:S05]  /*0660*/  BSYNC.RECONVERGENT B1 ;  /* 0x0000000000017941 */ /* 0x000fea0003800200 */
.L_x_39:
[----:B------:R-:W-:-:S05]  /*0670*/  FADD R9, R9, R12 ;  /* 0x0000000c09097221 */ /* 0x000fca0000000000 */
[----:B------:R-:W-:-:S13]  /*0680*/  FSETP.GEU.AND P0, PT, R4, R9, PT ;  /* 0x000000090400720b */ /* 0x000fda0003f0e000 */
[----:B------:R-:W-:-:S04]  /*0690*/  @!P0 ISETP.NE.AND P1, PT, R2, RZ, PT ;  /* 0x000000ff0200820c */ /* 0x000fc80003f25270 */
[----:B------:R-:W-:-:S09]  /*06a0*/  @!P0 SEL R2, RZ, 0x1, P1 ;  /* 0x00000001ff028807 */ /* 0x000fd20000800000 */
.L_x_38:
[----:B------:R-:W-:Y:S05]  /*06b0*/  BSYNC.RECONVERGENT B0 ;  /* 0x0000000000007941 */ /* 0x000fea0003800200 */
.L_x_37:
        /* <DEDUP_REMOVED lines=24> */
.L_x_44:
[----:B------:R-:W-:Y:S05]  /*0840*/  BSYNC.RECONVERGENT B1 ;  /* 0x0000000000017941 */ /* 0x000fea0003800200 */
.L_x_43:
[----:B------:R-:W-:-:S05]  /*0850*/  FADD R9, R9, R10 ;  /* 0x0000000a09097221 */ /* 0x000fca0000000000 */
[----:B------:R-:W-:-:S13]  /*0860*/  FSETP.GEU.AND P0, PT, R4, R9, PT ;  /* 0x000000090400720b */ /* 0x000fda0003f0e000 */
[----:B------:R-:W-:-:S04]  /*0870*/  @!P0 ISETP.NE.AND P1, PT, R2, RZ, PT ;  /* 0x000000ff0200820c */ /* 0x000fc80003f25270 */
[----:B------:R-:W-:-:S09]  /*0880*/  @!P0 SEL R2, RZ, 0x1, P1 ;  /* 0x00000001ff028807 */ /* 0x000fd20000800000 */
.L_x_42:
[----:B------:R-:W-:Y:S05]  /*0890*/  BSYNC.RECONVERGENT B0 ;  /* 0x0000000000007941 */ /* 0x000fea0003800200 */
.L_x_41:
[C---:B------:R-:W-:Y:S02]  /*08a0*/  VIADD R3, R6.reuse, 0x4 ;  /* 0x0000000406037836 */ /* 0x040fe40000000000 */
[----:B------:R-:W-:-:S03]  /*08b0*/  VIADD R0, R6, 0x3 ;  /* 0x0000000306007836 */ /* 0x000fc60000000000 */
[----:B------:R-:W-:Y:S02]  /*08c0*/  ISETP.NE.AND P0, PT, R3, 0x258, PT ;  /* 0x000002580300780c */ /* 0x000fe40003f05270 */
[----:B------:R-:W-:-:S11]  /*08d0*/  MOV R6, R3 ;  /* 0x0000000300067202 */ /* 0x000fd60000000f00 */
[----:B------:R-:W-:Y:S05]  /*08e0*/  @P0 BRA `(.L_x_45) ;  /* 0xfffffff800080947 */ /* 0x000fea000383ffff */
[----:B------:R-:W0:Y:S02]  /*08f0*/  LDC.64 R4, c[0x0][0x380] ;  /* 0x0000e000ff047b82 */ /* 0x000e240000000a00 */
[----:B0-----:R-:W-:-:S05]  /*0900*/  IMAD.WIDE R4, R7, 0x4, R4 ;  /* 0x0000000407047825 */ /* 0x001fca00078e0204 */
[----:B------:R-:W-:Y:S01]  /*0910*/  STG.E desc[UR4][R4.64], R2 ;  /* 0x0000000204007986 */ /* 0x000fe2000c101904 */
[----:B------:R-:W-:Y:S05]  /*0920*/  EXIT ;  /* 0x000000000000794d */ /* 0x000fea0003800000 */
        .weak           $__internal_1_$__cuda_sm3x_div_rn_noftz_f32_slowpath
        .type           $__internal_1_$__cuda_sm3x_div_rn_noftz_f32_slowpath,@function
        .size           $__internal_1_$__cuda_sm3x_div_rn_noftz_f32_slowpath,(.L_x_88 - $__internal_1_$__cuda_sm3x_div_rn_noftz_f32_slowpath)
$__internal_1_$__cuda_sm3x_div_rn_noftz_f32_slowpath:
        /* <DEDUP_REMOVED lines=34> */
.L_x_47:
        /* <DEDUP_REMOVED lines=51> */
.L_x_54:
[----:B------:R-:W-:-:S04]  /*0e80*/  LOP3.LUT R0, R0, 0x80000000, RZ, 0xc0, !PT ;  /* 0x8000000000007812 */ /* 0x000fc800078ec0ff */
[----:B------:R-:W-:Y:S01]  /*0e90*/  LOP3.LUT R0, R0, 0x7f800000, RZ, 0xfc, !PT ;  /* 0x7f80000000007812 */ /* 0x000fe200078efcff */
[----:B------:R-:W-:Y:S06]  /*0ea0*/  BRA `(.L_x_55) ;  /* 0x0000000000047947 */ /* 0x000fec0003800000 */
.L_x_53:
[----:B------:R-:W-:-:S07]  /*0eb0*/  LEA R0, R18, R0, 0x17 ;  /* 0x0000000012007211 */ /* 0x000fce00078eb8ff */
.L_x_55:
[----:B------:R-:W-:Y:S05]  /*0ec0*/  BSYNC.RECONVERGENT B3 ;  /* 0x0000000000037941 */ /* 0x000fea0003800200 */
.L_x_52:
[----:B------:R-:W-:Y:S05]  /*0ed0*/  BRA `(.L_x_56) ;  /* 0x0000000000207947 */ /* 0x000fea0003800000 */
.L_x_51:
[----:B------:R-:W-:-:S04]  /*0ee0*/  LOP3.LUT R0, R3, 0x80000000, R0, 0x48, !PT ;  /* 0x8000000003007812 */ /* 0x000fc800078e4800 */
[----:B------:R-:W-:Y:S01]  /*0ef0*/  LOP3.LUT R0, R0, 0x7f800000, RZ, 0xfc, !PT ;  /* 0x7f80000000007812 */ /* 0x000fe200078efcff */
[----:B------:R-:W-:Y:S06]  /*0f00*/  BRA `(.L_x_56) ;  /* 0x0000000000147947 */ /* 0x000fec0003800000 */
.L_x_50:
[----:B------:R-:W-:Y:S01]  /*0f10*/  LOP3.LUT R0, R3, 0x80000000, R0, 0x48, !PT ;  /* 0x8000000003007812 */ /* 0x000fe200078e4800 */
[----:B------:R-:W-:Y:S06]  /*0f20*/  BRA `(.L_x_56) ;  /* 0x00000000000c7947 */ /* 0x000fec0003800000 */
.L_x_49:
[----:B------:R-:W0:Y:S01]  /*0f30*/  MUFU.RSQ R0, -QNAN ;  /* 0xffc0000000007908 */ /* 0x000e220000001400 */
[----:B------:R-:W-:Y:S05]  /*0f40*/  BRA `(.L_x_56) ;  /* 0x0000000000047947 */ /* 0x000fea0003800000 */
.L_x_48:
[----:B------:R-:W-:-:S07]  /*0f50*/  FADD.FTZ R0, R0, R3 ;  /* 0x0000000300007221 */ /* 0x000fce0000010000 */
.L_x_56:
[----:B------:R-:W-:Y:S05]  /*0f60*/  BSYNC.RECONVERGENT B2 ;  /* 0x0000000000027941 */ /* 0x000fea0003800200 */
.L_x_46:
[----:B------:R-:W-:-:S04]  /*0f70*/  IMAD.MOV.U32 R15, RZ, RZ, 0x0 ;  /* 0x00000000ff0f7424 */ /* 0x000fc800078e00ff */
[----:B0-----:R-:W-:Y:S05]  /*0f80*/  RET.REL.NODEC R14 `(_Z15cn_PnPoly_naivePiP6float2i) ;  /* 0xfffffff00e1c7950 */ /* 0x001fea0003c3ffff */
.L_x_57:
        /* <DEDUP_REMOVED lines=15> */
.L_x_88:


//--------------------- .text._Z9cn_PnPolyPiP6float2i --------------------------
	.section	.text._Z9cn_PnPolyPiP6float2i,"ax",@progbits
	.align	128
        .global         _Z9cn_PnPolyPiP6float2i
        .type           _Z9cn_PnPolyPiP6float2i,@function
        .size           _Z9cn_PnPolyPiP6float2i,(.L_x_89 - _Z9cn_PnPolyPiP6float2i)
        .other          _Z9cn_PnPolyPiP6float2i,@"STO_CUDA_ENTRY STV_DEFAULT"
_Z9cn_PnPolyPiP6float2i:
.text._Z9cn_PnPolyPiP6float2i:
        /* <DEDUP_REMOVED lines=16> */
.L_x_74:
        /* <DEDUP_REMOVED lines=23> */
[----:B------:R-:W-:Y:S05]  /*0270*/  CALL.REL.NOINC `($__internal_2_$__cuda_sm3x_div_rn_noftz_f32_slowpath) ;  /* 0x0000000400a87944 */ /* 0x000fea0003c00000 */
[----:B------:R-:W-:-:S07]  /*0280*/  MOV R12, R0 ;  /* 0x00000000000c7202 */ /* 0x000fce0000000f00 */
.L_x_61:
[----:B------:R-:W-:Y:S05]  /*0290*/  BSYNC.RECONVERGENT B1 ;  /* 0x0000000000017941 */ /* 0x000fea0003800200 */
.L_x_60:
[----:B------:R-:W-:-:S05]  /*02a0*/  FADD R9, R9, R12 ;  /* 0x0000000c09097221 */ /* 0x000fca0000000000 */
[----:B------:R-:W-:-:S13]  /*02b0*/  FSETP.GEU.AND P0, PT, R4, R9, PT ;  /* 0x000000090400720b */ /* 0x000fda0003f0e000 */
[----:B------:R-:W-:-:S04]  /*02c0*/  @!P0 ISETP.NE.AND P1, PT, R2, RZ, PT ;  /* 0x000000ff0200820c */ /* 0x000fc80003f25270 */
[----:B------:R-:W-:-:S09]  /*02d0*/  @!P0 SEL R2, RZ, 0x1, P1 ;  /* 0x00000001ff028807 */ /* 0x000fd20000800000 */
.L_x_59:
[----:B------:R-:W-:Y:S05]  /*02e0*/  BSYNC.RECONVERGENT B0 ;  /* 0x0000000000007941 */ /* 0x000fea0003800200 */
.L_x_58:
        /* <DEDUP_REMOVED lines=22> */
[----:B------:R-:W-:Y:S05]  /*0450*/  CALL.REL.NOINC `($__internal_2_$__cuda_sm3x_div_rn_noftz_f32_slowpath) ;  /* 0x0000000400307944 */ /* 0x000fea0003c00000 */
[----:B------:R-:W-:-:S07]  /*0460*/  IMAD.MOV.U32 R10, RZ, RZ, R0 ;  /* 0x000000ffff0a7224 */ /* 0x000fce00078e0000 */
.L_x_65:
[----:B------:R-:W-:Y:S05]  /*0470*/  BSYNC.RECONVERGENT B1 ;  /* 0x0000000000017941 */ /* 0x000fea0003800200 */
.L_x_64:
[----:B------:R-:W-:-:S05]  /*0480*/  FADD R9, R9, R10 ;  /* 0x0000000a09097221 */ /* 0x000fca0000000000 */
[----:B------:R-:W-:-:S13]  /*0490*/  FSETP.GEU.AND P0, PT, R4, R9, PT ;  /* 0x000000090400720b */ /* 0x000fda0003f0e000 */
[----:B------:R-:W-:-:S04]  /*04a0*/  @!P0 ISETP.NE.AND P1, PT, R2, RZ, PT ;  /* 0x000000ff0200820c */ /* 0x000fc80003f25270 */
[----:B------:R-:W-:-:S09]  /*04b0*/  @!P0 SEL R2, RZ, 0x1, P1 ;  /* 0x00000001ff028807 */ /* 0x000fd20000800000 */
.L_x_63:
[----:B------:R-:W-:Y:S05]  /*04c0*/  BSYNC.RECONVERGENT B0 ;  /* 0x0000000000007941 */ /* 0x000fea0003800200 */
.L_x_62:
        /* <DEDUP_REMOVED lines=23> */
[----:B------:R-:W-:-:S07]  /*0640*/  MOV R12, R0 ;  /* 0x00000000000c7202 */ /* 0x000fce0000000f00 */
.L_x_69:
[----:B------:R-:W-:Y:S05]  /*0650*/  BSYNC.RECONVERGENT B1 ;  /* 0x0000000000017941 */ /* 0x000fea0003800200 */
.L_x_68:
[----:B------:R-:W-:-:S05]  /*0660*/  FADD R9, R9, R12 ;  /* 0x0000000c09097221 */ /* 0x000fca0000000000 */
[----:B------:R-:W-:-:S13]  /*0670*/  FSETP.GEU.AND P0, PT, R4, R9, PT ;  /* 0x000000090400720b */ /* 0x000fda0003f0e000 */
[----:B------:R-:W-:-:S04]  /*0680*/  @!P0 ISETP.NE.AND P1, PT, R2, RZ, PT ;  /* 0x000000ff0200820c */ /* 0x000fc80003f25270 */
[----:B------:R-:W-:-:S09]  /*0690*/  @!P0 SEL R2, RZ, 0x1, P1 ;  /* 0x00000001ff028807 */ /* 0x000fd20000800000 */
.L_x_67:
[----:B------:R-:W-:Y:S05]  /*06a0*/  BSYNC.RECONVERGENT B0 ;  /* 0x0000000000007941 */ /* 0x000fea0003800200 */
.L_x_66:
        /* <DEDUP_REMOVED lines=24> */
.L_x_73:
[----:B------:R-:W-:Y:S05]  /*0830*/  BSYNC.RECONVERGENT B1 ;  /* 0x0000000000017941 */ /* 0x000fea0003800200 */
.L_x_72:
[----:B------:R-:W-:-:S05]  /*0840*/  FADD R9, R9, R10 ;  /* 0x0000000a09097221 */ /* 0x000fca0000000000 */
[----:B------:R-:W-:-:S13]  /*0850*/  FSETP.GEU.AND P0, PT, R4, R9, PT ;  /* 0x000000090400720b */ /* 0x000fda0003f0e000 */
[----:B------:R-:W-:-:S04]  /*0860*/  @!P0 ISETP.NE.AND P1, PT, R2, RZ, PT ;  /* 0x000000ff0200820c */ /* 0x000fc80003f25270 */
[----:B------:R-:W-:-:S09]  /*0870*/  @!P0 SEL R2, RZ, 0x1, P1 ;  /* 0x00000001ff028807 */ /* 0x000fd20000800000 */
.L_x_71:
[----:B------:R-:W-:Y:S05]  /*0880*/  BSYNC.RECONVERGENT B0 ;  /* 0x0000000000007941 */ /* 0x000fea0003800200 */
.L_x_70:
        /* <DEDUP_REMOVED lines=9> */
        .weak           $__internal_2_$__cuda_sm3x_div_rn_noftz_f32_slowpath
        .type           $__internal_2_$__cuda_sm3x_div_rn_noftz_f32_slowpath,@function
        .size           $__internal_2_$__cuda_sm3x_div_rn_noftz_f32_slowpath,(.L_x_89 - $__internal_2_$__cuda_sm3x_div_rn_noftz_f32_slowpath)
$__internal_2_$__cuda_sm3x_div_rn_noftz_f32_slowpath:
        /* <DEDUP_REMOVED lines=34> */
.L_x_76:
        /* <DEDUP_REMOVED lines=51> */
.L_x_83:
[----:B------:R-:W-:-:S04]  /*0e70*/  LOP3.LUT R0, R0, 0x80000000, RZ, 0xc0, !PT ;  /* 0x8000000000007812 */ /* 0x000fc800078ec0ff */
[----:B------:R-:W-:Y:S01]  /*0e80*/  LOP3.LUT R0, R0, 0x7f800000, RZ, 0xfc, !PT ;  /* 0x7f80000000007812 */ /* 0x000fe200078efcff */
[----:B------:R-:W-:Y:S06]  /*0e90*/  BRA `(.L_x_84) ;  /* 0x0000000000047947 */ /* 0x000fec0003800000 */
.L_x_82:
[----:B------:R-:W-:-:S07]  /*0ea0*/  LEA R0, R18, R0, 0x17 ;  /* 0x0000000012007211 */ /* 0x000fce00078eb8ff */
.L_x_84:
[----:B------:R-:W-:Y:S05]  /*0eb0*/  BSYNC.RECONVERGENT B3 ;  /* 0x0000000000037941 */ /* 0x000fea0003800200 */
.L_x_81:
[----:B------:R-:W-:Y:S05]  /*0ec0*/  BRA `(.L_x_85) ;  /* 0x0000000000207947 */ /* 0x000fea0003800000 */
.L_x_80:
[----:B------:R-:W-:-:S04]  /*0ed0*/  LOP3.LUT R0, R3, 0x80000000, R0, 0x48, !PT ;  /* 0x8000000003007812 */ /* 0x000fc800078e4800 */
[----:B------:R-:W-:Y:S01]  /*0ee0*/  LOP3.LUT R0, R0, 0x7f800000, RZ, 0xfc, !PT ;  /* 0x7f80000000007812 */ /* 0x000fe200078efcff */
[----:B------:R-:W-:Y:S06]  /*0ef0*/  BRA `(.L_x_85) ;  /* 0x0000000000147947 */ /* 0x000fec0003800000 */
.L_x_79:
[----:B------:R-:W-:Y:S01]  /*0f00*/  LOP3.LUT R0, R3, 0x80000000, R0, 0x48, !PT ;  /* 0x8000000003007812 */ /* 0x000fe200078e4800 */
[----:B------:R-:W-:Y:S06]  /*0f10*/  BRA `(.L_x_85) ;  /* 0x00000000000c7947 */ /* 0x000fec0003800000 */
.L_x_78:
[----:B------:R-:W0:Y:S01]  /*0f20*/  MUFU.RSQ R0, -QNAN ;  /* 0xffc0000000007908 */ /* 0x000e220000001400 */
[----:B------:R-:W-:Y:S05]  /*0f30*/  BRA `(.L_x_85) ;  /* 0x0000000000047947 */ /* 0x000fea0003800000 */
.L_x_77:
[----:B------:R-:W-:-:S07]  /*0f40*/  FADD.FTZ R0, R0, R3 ;  /* 0x0000000300007221 */ /* 0x000fce0000010000 */
.L_x_85:
[----:B------:R-:W-:Y:S05]  /*0f50*/  BSYNC.RECONVERGENT B2 ;  /* 0x0000000000027941 */ /* 0x000fea0003800200 */
.L_x_75:
[----:B------:R-:W-:-:S04]  /*0f60*/  IMAD.MOV.U32 R15, RZ, RZ, 0x0 ;  /* 0x00000000ff0f7424 */ /* 0x000fc800078e00ff */
[----:B0-----:R-:W-:Y:S05]  /*0f70*/  RET.REL.NODEC R14 `(_Z9cn_PnPolyPiP6float2i) ;  /* 0xfffffff00e207950 */ /* 0x001fea0003c3ffff */
.L_x_86:
        /* <DEDUP_REMOVED lines=16> */
.L_x_89:


//--------------------- .nv.shared.reserved.0     --------------------------
	.section	.nv.shared.reserved.0,"aw",@nobits
	.weak		__nv_reservedSMEM_offset_0_alias
	.size		__nv_reservedSMEM_offset_0_alias, 0, 64
	.other		__nv_reservedSMEM_offset_0_alias,@"STO_CUDA_RESERVED_SHARED STV_DEFAULT"
__nv_reservedSMEM_offset_0_alias:
	.zero		0
	.zero		64


//--------------------- .nv.constant0._Z13pnpoly_cn_gpuPiP6float2i --------------------------
	.section	.nv.constant0._Z13pnpoly_cn_gpuPiP6float2i,"a",@progbits
	.sectionflags	@""
	.align	4
.nv.constant0._Z13pnpoly_cn_gpuPiP6float2i:
	.zero		916


//--------------------- .nv.constant0._Z15cn_PnPoly_naivePiP6float2i --------------------------
	.section	.nv.constant0._Z15cn_PnPoly_naivePiP6float2i,"a",@progbits
	.sectionflags	@""
	.align	4
.nv.constant0._Z15cn_PnPoly_naivePiP6float2i:
	.zero		916


//--------------------- .nv.constant0._Z9cn_PnPolyPiP6float2i --------------------------
	.section	.nv.constant0._Z9cn_PnPolyPiP6float2i,"a",@progbits
	.sectionflags	@""
	.align	4
.nv.constant0._Z9cn_PnPolyPiP6float2i:
	.zero		916


//--------------------- SYMBOLS --------------------------

	.type		.nv.reservedSmem.offset0,@object
	.size		.nv.reservedSmem.offset0,0x4
